// auto-generated by cutlass_sweep.gemm — config: {"arch": "sm_90", "cluster_m": 1, "cluster_n": 1, "dtype": "int8", "stages": 4, "tile_k": 32, "tile_m": 256, "tile_n": 64}
#include "cutlass/cutlass.h"
#include "cutlass/gemm/collective/collective_builder.hpp"
#include "cutlass/gemm/device/gemm_universal_adapter.h"
#include "cutlass/gemm/kernel/gemm_universal.hpp"
#include "cutlass/epilogue/collective/collective_builder.hpp"

using ElemA = int8_t;
using ElemB = int8_t;
using ElemCD = int8_t;
using Acc  = int32_t;
using TileShape    = cute::Shape<cute::_256, cute::_64, cute::_32>;
using ClusterShape = cute::Shape<cute::_1, cute::_1, cute::_1>;

using CollectiveEpilogue = typename cutlass::epilogue::collective::CollectiveBuilder<
    cutlass::arch::Sm90, cutlass::arch::OpClassTensorOp,
    TileShape, ClusterShape,
    cutlass::epilogue::collective::EpilogueTileAuto,
    Acc, Acc,
    ElemCD, cutlass::layout::RowMajor, 128 / cutlass::sizeof_bits<ElemCD>::value,
    ElemCD, cutlass::layout::RowMajor, 128 / cutlass::sizeof_bits<ElemCD>::value,
    cutlass::epilogue::collective::EpilogueScheduleAuto
  >::CollectiveOp;

using CollectiveMainloop = typename cutlass::gemm::collective::CollectiveBuilder<
    cutlass::arch::Sm90, cutlass::arch::OpClassTensorOp,
    ElemA, cutlass::layout::RowMajor, 128 / cutlass::sizeof_bits<ElemA>::value,
    ElemB, cutlass::layout::ColumnMajor, 128 / cutlass::sizeof_bits<ElemB>::value,
    Acc,
    TileShape, ClusterShape,
    cutlass::gemm::collective::StageCount<4>,
    cutlass::gemm::collective::KernelScheduleAuto
  >::CollectiveOp;

using GemmKernel = cutlass::gemm::kernel::GemmUniversal<
    cute::Shape<int,int,int,int>,
    CollectiveMainloop,
    CollectiveEpilogue
>;
using Gemm = cutlass::gemm::device::GemmUniversalAdapter<GemmKernel>;

// Force the device kernel symbol into the cubin without needing a host main.
auto* _anchor = &cutlass::device_kernel<GemmKernel>;


// ===== COMPILED SASS (sm_90a) =====

	.target	sm_90a

	.elftype	@"ET_EXEC"


//--------------------- .note.nv.tkinfo           --------------------------
	.section	.note.nv.tkinfo,"",@"SHT_NOTE"
	.sectionflags	@"SHF_NOTE_NV_TKINFO"
	.tkinfo
        /*0018*/ 	.word	0x00000002
        /*0030*/ 	.string	""
        /*0030*/ 	.string	"ptxas"
        /*0030*/ 	.string	"Cuda compilation tools, release 13.0, V13.0.88"
        /*0030*/ 	.string	"Build cuda_13.0.r13.0/compiler.36424714_0"
        /*0030*/ 	.string	"-arch sm_90a -m 64 "



//--------------------- .note.nv.cuinfo           --------------------------
	.section	.note.nv.cuinfo,"",@"SHT_NOTE"
	.sectionflags	@"SHF_NOTE_NV_CUINFO"
        /*0018*/ 	.short	0x0002
        /*001a*/ 	.short	0x005a
        /*001c*/ 	.short	0x0082
	.zero		2


//--------------------- .nv.info                  --------------------------
	.section	.nv.info,"",@"SHT_CUDA_INFO"
	.align	4


	//----- nvinfo : EIATTR_REGCOUNT
	.align		4
        /*0000*/ 	.byte	0x04, 0x2f
        /*0002*/ 	.short	(.L_15 - .L_14)
	.align		4
.L_14:
        /*0004*/ 	.word	index@(_ZN7cutlass13device_kernelINS_4gemm6kernel13GemmUniversalIN4cute5tupleIJiiiiEEENS1_10collective13CollectiveMmaINS1_34MainloopSm90TmaGmmaWarpSpecializedILi4ENS5_IJNS4_1CILi1EEESB_SB_EEENS1_35KernelTmaWarpSpecializedCooperativeEEENS5_IJNSA_ILi256EEENSA_ILi64EEENSA_ILi32EEEEEEaNS5_IJlSB_lEEEaSJ_NS4_8TiledMMAINS4_8MMA_AtomIJNS4_4SM904GMMA26MMA_64x64x32_S32S8S8_SS_TNEEEENS4_6LayoutINS5_IJNSA_ILi2EEESB_SB_EEENS5_IJSB_NSA_ILi0EEEST_EEEEENS5_IJNS4_10UnderscoreESW_SW_EEEEENS4_13SM90_TMA_LOADENS4_14ComposedLayoutINS4_7SwizzleILi1ELi4ELi3EEENS4_18smem_ptr_flag_bitsILi8EEENSQ_INS5_IJNSA_ILi8EEESH_EEENS5_IJSH_SB_EEEEEEEvNS4_8identityESZ_S19_vS1A_EENS_8epilogue10collective6detail29Sm90TmaWarpSpecializedAdapterINS1D_15DefaultEpilogueIaSJ_SJ_NS1C_6thread17LinearCombinationIaLi1EiiLNS1H_9ScaleType4KindE0ELNS_15FloatRoundStyleE2EaEENS1_15EpilogueDefaultEEEEEvvEEEEvNT_6ParamsE)
        /*0008*/ 	.word	0x000000a8


	//----- nvinfo : EIATTR_FRAME_SIZE
	.align		4
.L_15:
        /*000c*/ 	.byte	0x04, 0x11
        /*000e*/ 	.short	(.L_17 - .L_16)
	.align		4
.L_16:
        /*0010*/ 	.word	index@(_ZN7cutlass13device_kernelINS_4gemm6kernel13GemmUniversalIN4cute5tupleIJiiiiEEENS1_10collective13CollectiveMmaINS1_34MainloopSm90TmaGmmaWarpSpecializedILi4ENS5_IJNS4_1CILi1EEESB_SB_EEENS1_35KernelTmaWarpSpecializedCooperativeEEENS5_IJNSA_ILi256EEENSA_ILi64EEENSA_ILi32EEEEEEaNS5_IJlSB_lEEEaSJ_NS4_8TiledMMAINS4_8MMA_AtomIJNS4_4SM904GMMA26MMA_64x64x32_S32S8S8_SS_TNEEEENS4_6LayoutINS5_IJNSA_ILi2EEESB_SB_EEENS5_IJSB_NSA_ILi0EEEST_EEEEENS5_IJNS4_10UnderscoreESW_SW_EEEEENS4_13SM90_TMA_LOADENS4_14ComposedLayoutINS4_7SwizzleILi1ELi4ELi3EEENS4_18smem_ptr_flag_bitsILi8EEENSQ_INS5_IJNSA_ILi8EEESH_EEENS5_IJSH_SB_EEEEEEEvNS4_8identityESZ_S19_vS1A_EENS_8epilogue10collective6detail29Sm90TmaWarpSpecializedAdapterINS1D_15DefaultEpilogueIaSJ_SJ_NS1C_6thread17LinearCombinationIaLi1EiiLNS1H_9ScaleType4KindE0ELNS_15FloatRoundStyleE2EaEENS1_15EpilogueDefaultEEEEEvvEEEEvNT_6ParamsE)
        /*0014*/ 	.word	0x00000000


	//----- nvinfo : EIATTR_MIN_STACK_SIZE
	.align		4
.L_17:
        /*0018*/ 	.byte	0x04, 0x12
        /*001a*/ 	.short	(.L_19 - .L_18)
	.align		4
.L_18:
        /*001c*/ 	.word	index@(_ZN7cutlass13device_kernelINS_4gemm6kernel13GemmUniversalIN4cute5tupleIJiiiiEEENS1_10collective13CollectiveMmaINS1_34MainloopSm90TmaGmmaWarpSpecializedILi4ENS5_IJNS4_1CILi1EEESB_SB_EEENS1_35KernelTmaWarpSpecializedCooperativeEEENS5_IJNSA_ILi256EEENSA_ILi64EEENSA_ILi32EEEEEEaNS5_IJlSB_lEEEaSJ_NS4_8TiledMMAINS4_8MMA_AtomIJNS4_4SM904GMMA26MMA_64x64x32_S32S8S8_SS_TNEEEENS4_6LayoutINS5_IJNSA_ILi2EEESB_SB_EEENS5_IJSB_NSA_ILi0EEEST_EEEEENS5_IJNS4_10UnderscoreESW_SW_EEEEENS4_13SM90_TMA_LOADENS4_14ComposedLayoutINS4_7SwizzleILi1ELi4ELi3EEENS4_18smem_ptr_flag_bitsILi8EEENSQ_INS5_IJNSA_ILi8EEESH_EEENS5_IJSH_SB_EEEEEEEvNS4_8identityESZ_S19_vS1A_EENS_8epilogue10collective6detail29Sm90TmaWarpSpecializedAdapterINS1D_15DefaultEpilogueIaSJ_SJ_NS1C_6thread17LinearCombinationIaLi1EiiLNS1H_9ScaleType4KindE0ELNS_15FloatRoundStyleE2EaEENS1_15EpilogueDefaultEEEEEvvEEEEvNT_6ParamsE)
        /*0020*/ 	.word	0x00000000
.L_19:


//--------------------- .nv.compat                --------------------------
	.section	.nv.compat,"",@"SHT_CUDA_COMPAT_INFO"
	.align	4
        /*0000*/ 	.byte	0x02, 0x09, 0x01, 0x00, 0x02, 0x02, 0x04, 0x00, 0x02, 0x05, 0x05, 0x00, 0x03, 0x07, 0x01, 0x01
        /*0010*/ 	.byte	0x02, 0x03, 0x01, 0x00, 0x02, 0x06, 0x01, 0x00, 0x04, 0x0b, 0x08, 0x00, 0x00, 0x00, 0x00, 0x00
        /*0020*/ 	.byte	0x00, 0x00, 0x00, 0x00


//--------------------- .nv.info._ZN7cutlass13device_kernelINS_4gemm6kernel13GemmUniversalIN4cute5tupleIJiiiiEEENS1_10collective13CollectiveMmaINS1_34MainloopSm90TmaGmmaWarpSpecializedILi4ENS5_IJNS4_1CILi1EEESB_SB_EEENS1_35KernelTmaWarpSpecializedCooperativeEEENS5_IJNSA_ILi256EEENSA_ILi64EEENSA_ILi32EEEEEEaNS5_IJlSB_lEEEaSJ_NS4_8TiledMMAINS4_8MMA_AtomIJNS4_4SM904GMMA26MMA_64x64x32_S32S8S8_SS_TNEEEENS4_6LayoutINS5_IJNSA_ILi2EEESB_SB_EEENS5_IJSB_NSA_ILi0EEEST_EEEEENS5_IJNS4_10UnderscoreESW_SW_EEEEENS4_13SM90_TMA_LOADENS4_14ComposedLayoutINS4_7SwizzleILi1ELi4ELi3EEENS4_18smem_ptr_flag_bitsILi8EEENSQ_INS5_IJNSA_ILi8EEESH_EEENS5_IJSH_SB_EEEEEEEvNS4_8identityESZ_S19_vS1A_EENS_8epilogue10collective6detail29Sm90TmaWarpSpecializedAdapterINS1D_15DefaultEpilogueIaSJ_SJ_NS1C_6thread17LinearCombinationIaLi1EiiLNS1H_9ScaleType4KindE0ELNS_15FloatRoundStyleE2EaEENS1_15EpilogueDefaultEEEEEvvEEEEvNT_6ParamsE --------------------------
	.section	.nv.info._ZN7cutlass13device_kernelINS_4gemm6kernel13GemmUniversalIN4cute5tupleIJiiiiEEENS1_10collective13CollectiveMmaINS1_34MainloopSm90TmaGmmaWarpSpecializedILi4ENS5_IJNS4_1CILi1EEESB_SB_EEENS1_35KernelTmaWarpSpecializedCooperativeEEENS5_IJNSA_ILi256EEENSA_ILi64EEENSA_ILi32EEEEEEaNS5_IJlSB_lEEEaSJ_NS4_8TiledMMAINS4_8MMA_AtomIJNS4_4SM904GMMA26MMA_64x64x32_S32S8S8_SS_TNEEEENS4_6LayoutINS5_IJNSA_ILi2EEESB_SB_EEENS5_IJSB_NSA_ILi0EEEST_EEEEENS5_IJNS4_10UnderscoreESW_SW_EEEEENS4_13SM90_TMA_LOADENS4_14ComposedLayoutINS4_7SwizzleILi1ELi4ELi3EEENS4_18smem_ptr_flag_bitsILi8EEENSQ_INS5_IJNSA_ILi8EEESH_EEENS5_IJSH_SB_EEEEEEEvNS4_8identityESZ_S19_vS1A_EENS_8epilogue10collective6detail29Sm90TmaWarpSpecializedAdapterINS1D_15DefaultEpilogueIaSJ_SJ_NS1C_6thread17LinearCombinationIaLi1EiiLNS1H_9ScaleType4KindE0ELNS_15FloatRoundStyleE2EaEENS1_15EpilogueDefaultEEEEEvvEEEEvNT_6ParamsE,"",@"SHT_CUDA_INFO"
	.sectionflags	@""
	.align	4


	//----- nvinfo : EIATTR_CUDA_API_VERSION
	.align		4
        /*0000*/ 	.byte	0x04, 0x37
        /*0002*/ 	.short	(.L_21 - .L_20)
.L_20:
        /*0004*/ 	.word	0x00000082


	//----- nvinfo : EIATTR_KPARAM_INFO
	.align		4
.L_21:
        /*0008*/ 	.byte	0x04, 0x17
        /*000a*/ 	.short	(.L_23 - .L_22)
.L_22:
        /*000c*/ 	.word	0x00000000
        /*0010*/ 	.short	0x0000
        /*0012*/ 	.short	0x0070
        /*0014*/ 	.byte	0x00, 0xf0, 0x01, 0x10


	//----- nvinfo : EIATTR_SPARSE_MMA_MASK
	.align		4
.L_23:
        /*0018*/ 	.byte	0x03, 0x50
        /*001a*/ 	.short	0x0000


	//----- nvinfo : EIATTR_MAXREG_COUNT
	.align		4
        /*001c*/ 	.byte	0x03, 0x1b
        /*001e*/ 	.short	0x00a8


	//----- nvinfo : EIATTR_NUM_BARRIERS
	.align		4
        /*0020*/ 	.byte	0x02, 0x4c
        /*0022*/ 	.byte	0x01
	.zero		1


	//----- nvinfo : EIATTR_EXTERNS
	.align		4
        /*0024*/ 	.byte	0x04, 0x0f
        /*0026*/ 	.short	(.L_25 - .L_24)


	//   ....[0]....
	.align		4
.L_24:
        /*0028*/ 	.word	index@(__assertfail)


	//----- nvinfo : EIATTR_MERCURY_ISA_VERSION
	.align		4
.L_25:
        /*002c*/ 	.byte	0x03, 0x5f
        /*002e*/ 	.short	0x0101


	//----- nvinfo : EIATTR_INT_WARP_WIDE_INSTR_OFFSETS
	.align		4
        /*0030*/ 	.byte	0x04, 0x31
        /*0032*/ 	.short	(.L_27 - .L_26)


	//   ....[0]....
.L_26:
        /*0034*/ 	.word	0x000003b0


	//   ....[1]....
        /*0038*/ 	.word	0x000003e0


	//   ....[2]....
        /*003c*/ 	.word	0x000004c0


	//----- nvinfo : EIATTR_COOP_GROUP_MASK_REGIDS
	.align		4
.L_27:
        /*0040*/ 	.byte	0x04, 0x29
        /*0042*/ 	.short	(.L_29 - .L_28)


	//   ....[0]....
.L_28:
        /*0044*/ 	.word	0xffffffff


	//   ....[1]....
        /*0048*/ 	.word	0xffffffff


	//   ....[2]....
        /*004c*/ 	.word	0xffffffff


	//   ....[3]....
        /*0050*/ 	.word	0xffffffff


	//   ....[4]....
        /*0054*/ 	.word	0xffffffff


	//----- nvinfo : EIATTR_COOP_GROUP_INSTR_OFFSETS
	.align		4
.L_29:
        /*0058*/ 	.byte	0x04, 0x28
        /*005a*/ 	.short	(.L_31 - .L_30)


	//   ....[0]....
.L_30:
        /*005c*/ 	.word	0x00000060


	//   ....[1]....
        /*0060*/ 	.word	0x00000070


	//   ....[2]....
        /*0064*/ 	.word	0x00000130


	//   ....[3]....
        /*0068*/ 	.word	0x000002c0


	//   ....[4]....
        /*006c*/ 	.word	0x00000f60


	//----- nvinfo : EIATTR_REG_RECONFIG
	.align		4
.L_31:
        /*0070*/ 	.byte	0x01, 0x54
	.zero		2


	//----- nvinfo : EIATTR_SYSCALL_OFFSETS
	.align		4
        /*0074*/ 	.byte	0x04, 0x46
        /*0076*/ 	.short	(.L_33 - .L_32)


	//   ....[0]....
.L_32:
        /*0078*/ 	.word	0x00001130


	//----- nvinfo : EIATTR_MBARRIER_INSTR_OFFSETS
	.align		4
.L_33:
        /*007c*/ 	.byte	0x04, 0x39
        /*007e*/ 	.short	(.L_35 - .L_34)


	//   ....[0]....
.L_34:
        /*0080*/ 	.word	0x00000230
        /*0084*/ 	.word	0x000000ff
        /*0088*/ 	.word	0x00000000
        /*008c*/ 	.short	0x0100
        /*008e*/ 	.byte	0x08
	.zero		1


	//   ....[1]....
        /*0090*/ 	.word	0x00000240
        /*0094*/ 	.word	0x000000ff
        /*0098*/ 	.word	0x00000020
        /*009c*/ 	.short	0x0100
        /*009e*/ 	.byte	0x08
	.zero		1


	//   ....[2]....
        /*00a0*/ 	.word	0x00000250
        /*00a4*/ 	.word	0x000000ff
        /*00a8*/ 	.word	0x00000008
        /*00ac*/ 	.short	0x0100
        /*00ae*/ 	.byte	0x08
	.zero		1


	//   ....[3]....
        /*00b0*/ 	.word	0x00000260
        /*00b4*/ 	.word	0x000000ff
        /*00b8*/ 	.word	0x00000028
        /*00bc*/ 	.short	0x0100
        /*00be*/ 	.byte	0x08
	.zero		1


	//   ....[4]....
        /*00c0*/ 	.word	0x00000270
        /*00c4*/ 	.word	0x000000ff
        /*00c8*/ 	.word	0x00000010
        /*00cc*/ 	.short	0x0100
        /*00ce*/ 	.byte	0x08
	.zero		1


	//   ....[5]....
        /*00d0*/ 	.word	0x00000280
        /*00d4*/ 	.word	0x000000ff
        /*00d8*/ 	.word	0x00000030
        /*00dc*/ 	.short	0x0100
        /*00de*/ 	.byte	0x08
	.zero		1


	//   ....[6]....
        /*00e0*/ 	.word	0x00000290
        /*00e4*/ 	.word	0x000000ff
        /*00e8*/ 	.word	0x00000018
        /*00ec*/ 	.short	0x0100
        /*00ee*/ 	.byte	0x08
	.zero		1


	//   ....[7]....
        /*00f0*/ 	.word	0x000002a0
        /*00f4*/ 	.word	0x000000ff
        /*00f8*/ 	.word	0x00000038
        /*00fc*/ 	.short	0x0100
        /*00fe*/ 	.byte	0x08
	.zero		1


	//   ....[8]....
        /*0100*/ 	.word	0x00000530
        /*0104*/ 	.word	0x000000ff
        /*0108*/ 	.word	0x00000050
        /*010c*/ 	.short	0x0100
        /*010e*/ 	.byte	0x06
	.zero		1


	//   ....[9]....
        /*0110*/ 	.word	0x00000590
        /*0114*/ 	.word	0x000000ff
        /*0118*/ 	.word	0x00000058
        /*011c*/ 	.short	0x0100
        /*011e*/ 	.byte	0x06
	.zero		1


	//   ....[10]....
        /*0120*/ 	.word	0x00001200
        /*0124*/ 	.word	0x00000003
        /*0128*/ 	.word	0x00000000
        /*012c*/ 	.short	0x010a
        /*012e*/ 	.byte	0x3f
	.zero		1


	//   ....[11]....
        /*0130*/ 	.word	0x00001240
        /*0134*/ 	.word	0x00000003
        /*0138*/ 	.word	0x00000000
        /*013c*/ 	.short	0x010a
        /*013e*/ 	.byte	0x3f
	.zero		1


	//   ....[12]....
        /*0140*/ 	.word	0x000014f0
        /*0144*/ 	.word	0x00000005
        /*0148*/ 	.word	0x00000000
        /*014c*/ 	.short	0x010a
        /*014e*/ 	.byte	0x3f
	.zero		1


	//   ....[13]....
        /*0150*/ 	.word	0x00001530
        /*0154*/ 	.word	0x00000005
        /*0158*/ 	.word	0x00000000
        /*015c*/ 	.short	0x010a
        /*015e*/ 	.byte	0x3f
	.zero		1


	//   ....[14]....
        /*0160*/ 	.word	0x00001680
        /*0164*/ 	.word	0x00000004
        /*0168*/ 	.word	0x00000000
        /*016c*/ 	.short	0x0101
        /*016e*/ 	.byte	0x3f
	.zero		1


	//   ....[15]....
        /*0170*/ 	.word	0x00001840
        /*0174*/ 	.word	0x00000000
        /*0178*/ 	.word	0x00000000
        /*017c*/ 	.short	0x0101
        /*017e*/ 	.byte	0x3f
	.zero		1


	//   ....[16]....
        /*0180*/ 	.word	0x00005f30
        /*0184*/ 	.word	0x0000000c
        /*0188*/ 	.word	0x00000020
        /*018c*/ 	.short	0x010a
        /*018e*/ 	.byte	0x3f
	.zero		1


	//   ....[17]....
        /*0190*/ 	.word	0x000062f0
        /*0194*/ 	.word	0x00000005
        /*0198*/ 	.word	0x00000058
        /*019c*/ 	.short	0x0101
        /*019e*/ 	.byte	0x3f
	.zero		1


	//   ....[18]....
        /*01a0*/ 	.word	0x000069f0
        /*01a4*/ 	.word	0x00000007
        /*01a8*/ 	.word	0x00000000
        /*01ac*/ 	.short	0x010a
        /*01ae*/ 	.byte	0x3f
	.zero		1


	//   ....[19]....
        /*01b0*/ 	.word	0x00006a70
        /*01b4*/ 	.word	0x00000006
        /*01b8*/ 	.word	0x00000000
        /*01bc*/ 	.short	0x010a
        /*01be*/ 	.byte	0x3f
	.zero		1


	//   ....[20]....
        /*01c0*/ 	.word	0x00006b00
        /*01c4*/ 	.word	0x00000007
        /*01c8*/ 	.word	0x00000000
        /*01cc*/ 	.short	0x010a
        /*01ce*/ 	.byte	0x3f
	.zero		1


	//   ....[21]....
        /*01d0*/ 	.word	0x00006b90
        /*01d4*/ 	.word	0x00000005
        /*01d8*/ 	.word	0x00000000
        /*01dc*/ 	.short	0x010a
        /*01de*/ 	.byte	0x3f
	.zero		1


	//   ....[22]....
        /*01e0*/ 	.word	0x00006bf0
        /*01e4*/ 	.word	0x00000003
        /*01e8*/ 	.word	0x00000000
        /*01ec*/ 	.short	0x010a
        /*01ee*/ 	.byte	0x3f
	.zero		1


	//   ....[23]....
        /*01f0*/ 	.word	0x00006c40
        /*01f4*/ 	.word	0x00000005
        /*01f8*/ 	.word	0x00000000
        /*01fc*/ 	.short	0x010a
        /*01fe*/ 	.byte	0x3f
	.zero		1


	//   ....[24]....
        /*0200*/ 	.word	0x00006d10
        /*0204*/ 	.word	0x0000000c
        /*0208*/ 	.word	0x00000020
        /*020c*/ 	.short	0x010a
        /*020e*/ 	.byte	0x3f
	.zero		1


	//   ....[25]....
        /*0210*/ 	.word	0x00006de0
        /*0214*/ 	.word	0x00000007
        /*0218*/ 	.word	0x00000000
        /*021c*/ 	.short	0x010a
        /*021e*/ 	.byte	0x3f
	.zero		1


	//   ....[26]....
        /*0220*/ 	.word	0x00006e30
        /*0224*/ 	.word	0x00000006
        /*0228*/ 	.word	0x00000000
        /*022c*/ 	.short	0x010a
        /*022e*/ 	.byte	0x3f
	.zero		1


	//   ....[27]....
        /*0230*/ 	.word	0x00006e80
        /*0234*/ 	.word	0x00000007
        /*0238*/ 	.word	0x00000000
        /*023c*/ 	.short	0x010a
        /*023e*/ 	.byte	0x3f
	.zero		1


	//----- nvinfo : EIATTR_NUM_MBARRIERS
	.align		4
.L_35:
        /*0240*/ 	.byte	0x03, 0x38
        /*0242*/ 	.short	0x000a


	//----- nvinfo : EIATTR_EXIT_INSTR_OFFSETS
	.align		4
        /*0244*/ 	.byte	0x04, 0x1c
        /*0246*/ 	.short	(.L_37 - .L_36)


	//   ....[0]....
.L_36:
        /*0248*/ 	.word	0x000005e0


	//   ....[1]....
        /*024c*/ 	.word	0x00000ea0


	//   ....[2]....
        /*0250*/ 	.word	0x000055a0


	//   ....[3]....
        /*0254*/ 	.word	0x00005bd0


	//   ....[4]....
        /*0258*/ 	.word	0x00006be0


	//----- nvinfo : EIATTR_MAX_THREADS
	.align		4
.L_37:
        /*025c*/ 	.byte	0x04, 0x05
        /*025e*/ 	.short	(.L_39 - .L_38)
.L_38:
        /*0260*/ 	.word	0x00000180
        /*0264*/ 	.word	0x00000001
        /*0268*/ 	.word	0x00000001


	//----- nvinfo : EIATTR_CRS_STACK_SIZE
	.align		4
.L_39:
        /*026c*/ 	.byte	0x04, 0x1e
        /*026e*/ 	.short	(.L_41 - .L_40)
.L_40:
        /*0270*/ 	.word	0x00000000


	//----- nvinfo : EIATTR_CBANK_PARAM_SIZE
	.align		4
.L_41:
        /*0274*/ 	.byte	0x03, 0x19
        /*0276*/ 	.short	0x0470


	//----- nvinfo : EIATTR_PARAM_CBANK
	.align		4
        /*0278*/ 	.byte	0x04, 0x0a
        /*027a*/ 	.short	(.L_43 - .L_42)
	.align		4
.L_42:
        /*027c*/ 	.word	index@(.nv.constant0._ZN7cutlass13device_kernelINS_4gemm6kernel13GemmUniversalIN4cute5tupleIJiiiiEEENS1_10collective13CollectiveMmaINS1_34MainloopSm90TmaGmmaWarpSpecializedILi4ENS5_IJNS4_1CILi1EEESB_SB_EEENS1_35KernelTmaWarpSpecializedCooperativeEEENS5_IJNSA_ILi256EEENSA_ILi64EEENSA_ILi32EEEEEEaNS5_IJlSB_lEEEaSJ_NS4_8TiledMMAINS4_8MMA_AtomIJNS4_4SM904GMMA26MMA_64x64x32_S32S8S8_SS_TNEEEENS4_6LayoutINS5_IJNSA_ILi2EEESB_SB_EEENS5_IJSB_NSA_ILi0EEEST_EEEEENS5_IJNS4_10UnderscoreESW_SW_EEEEENS4_13SM90_TMA_LOADENS4_14ComposedLayoutINS4_7SwizzleILi1ELi4ELi3EEENS4_18smem_ptr_flag_bitsILi8EEENSQ_INS5_IJNSA_ILi8EEESH_EEENS5_IJSH_SB_EEEEEEEvNS4_8identityESZ_S19_vS1A_EENS_8epilogue10collective6detail29Sm90TmaWarpSpecializedAdapterINS1D_15DefaultEpilogueIaSJ_SJ_NS1C_6thread17LinearCombinationIaLi1EiiLNS1H_9ScaleType4KindE0ELNS_15FloatRoundStyleE2EaEENS1_15EpilogueDefaultEEEEEvvEEEEvNT_6ParamsE)
        /*0280*/ 	.short	0x0210
        /*0282*/ 	.short	0x0470


	//----- nvinfo : EIATTR_SW_WAR
	.align		4
.L_43:
        /*0284*/ 	.byte	0x04, 0x36
        /*0286*/ 	.short	(.L_45 - .L_44)
.L_44:
        /*0288*/ 	.word	0x00000008
.L_45:


//--------------------- .nv.callgraph             --------------------------
	.section	.nv.callgraph,"",@"SHT_CUDA_CALLGRAPH"
	.align	4
	.sectionentsize	8
	.align		4
        /*0000*/ 	.word	0x00000000
	.align		4
        /*0004*/ 	.word	0xffffffff
	.align		4
        /*0008*/ 	.word	index@(_ZN7cutlass13device_kernelINS_4gemm6kernel13GemmUniversalIN4cute5tupleIJiiiiEEENS1_10collective13CollectiveMmaINS1_34MainloopSm90TmaGmmaWarpSpecializedILi4ENS5_IJNS4_1CILi1EEESB_SB_EEENS1_35KernelTmaWarpSpecializedCooperativeEEENS5_IJNSA_ILi256EEENSA_ILi64EEENSA_ILi32EEEEEEaNS5_IJlSB_lEEEaSJ_NS4_8TiledMMAINS4_8MMA_AtomIJNS4_4SM904GMMA26MMA_64x64x32_S32S8S8_SS_TNEEEENS4_6LayoutINS5_IJNSA_ILi2EEESB_SB_EEENS5_IJSB_NSA_ILi0EEEST_EEEEENS5_IJNS4_10UnderscoreESW_SW_EEEEENS4_13SM90_TMA_LOADENS4_14ComposedLayoutINS4_7SwizzleILi1ELi4ELi3EEENS4_18smem_ptr_flag_bitsILi8EEENSQ_INS5_IJNSA_ILi8EEESH_EEENS5_IJSH_SB_EEEEEEEvNS4_8identityESZ_S19_vS1A_EENS_8epilogue10collective6detail29Sm90TmaWarpSpecializedAdapterINS1D_15DefaultEpilogueIaSJ_SJ_NS1C_6thread17LinearCombinationIaLi1EiiLNS1H_9ScaleType4KindE0ELNS_15FloatRoundStyleE2EaEENS1_15EpilogueDefaultEEEEEvvEEEEvNT_6ParamsE)
	.align		4
        /*000c*/ 	.word	index@(__assertfail)
	.align		4
        /*0010*/ 	.word	0x00000000
	.align		4
        /*0014*/ 	.word	0xfffffffe
	.align		4
        /*0018*/ 	.word	0x00000000
	.align		4
        /*001c*/ 	.word	0xfffffffd
	.align		4
        /*0020*/ 	.word	0x00000000
	.align		4
        /*0024*/ 	.word	0xfffffffc


//--------------------- .nv.constant4             --------------------------
	.section	.nv.constant4,"a",@progbits
	.align	8
	.align		8
.nv.constant4:
        /*0000*/ 	.dword	__assertfail
	.align		8
        /*0008*/ 	.dword	__unnamed_1
	.align		8
        /*0010*/ 	.dword	_ZN39_INTERNAL_130733f2_4_k_cu_ccb148f1_47894cuda3std3__45__cpo5beginE
	.align		8
        /*0018*/ 	.dword	_ZN39_INTERNAL_130733f2_4_k_cu_ccb148f1_47894cuda3std3__45__cpo3endE
	.align		8
        /*0020*/ 	.dword	_ZN39_INTERNAL_130733f2_4_k_cu_ccb148f1_47894cuda3std3__45__cpo6cbeginE
	.align		8
        /*0028*/ 	.dword	_ZN39_INTERNAL_130733f2_4_k_cu_ccb148f1_47894cuda3std3__45__cpo4cendE
	.align		8
        /*0030*/ 	.dword	_ZN39_INTERNAL_130733f2_4_k_cu_ccb148f1_47894cuda3std3__441_GLOBAL__N__130733f2_4_k_cu_ccb148f1_47896ignoreE
	.align		8
        /*0038*/ 	.dword	_ZN39_INTERNAL_130733f2_4_k_cu_ccb148f1_47894cuda3std3__419piecewise_constructE
	.align		8
        /*0040*/ 	.dword	_ZN39_INTERNAL_130733f2_4_k_cu_ccb148f1_47894cuda3std3__48in_placeE
	.align		8
        /*0048*/ 	.dword	_ZN39_INTERNAL_130733f2_4_k_cu_ccb148f1_47894cuda3std6ranges3__45__cpo4swapE
	.align		8
        /*0050*/ 	.dword	_ZN39_INTERNAL_130733f2_4_k_cu_ccb148f1_47894cuda3std6ranges3__45__cpo9iter_moveE
	.align		8
        /*0058*/ 	.dword	_ZN39_INTERNAL_130733f2_4_k_cu_ccb148f1_47894cute7productE
	.align		8
        /*0060*/ 	.dword	_ZN39_INTERNAL_130733f2_4_k_cu_ccb148f1_47894cute1_E
	.align		8
        /*0068*/ 	.dword	$str$22
	.align		8
        /*0070*/ 	.dword	$str$23


//--------------------- .text._ZN7cutlass13device_kernelINS_4gemm6kernel13GemmUniversalIN4cute5tupleIJiiiiEEENS1_10collective13CollectiveMmaINS1_34MainloopSm90TmaGmmaWarpSpecializedILi4ENS5_IJNS4_1CILi1EEESB_SB_EEENS1_35KernelTmaWarpSpecializedCooperativeEEENS5_IJNSA_ILi256EEENSA_ILi64EEENSA_ILi32EEEEEEaNS5_IJlSB_lEEEaSJ_NS4_8TiledMMAINS4_8MMA_AtomIJNS4_4SM904GMMA26MMA_64x64x32_S32S8S8_SS_TNEEEENS4_6LayoutINS5_IJNSA_ILi2EEESB_SB_EEENS5_IJSB_NSA_ILi0EEEST_EEEEENS5_IJNS4_10UnderscoreESW_SW_EEEEENS4_13SM90_TMA_LOADENS4_14ComposedLayoutINS4_7SwizzleILi1ELi4ELi3EEENS4_18smem_ptr_flag_bitsILi8EEENSQ_INS5_IJNSA_ILi8EEESH_EEENS5_IJSH_SB_EEEEEEEvNS4_8identityESZ_S19_vS1A_EENS_8epilogue10collective6detail29Sm90TmaWarpSpecializedAdapterINS1D_15DefaultEpilogueIaSJ_SJ_NS1C_6thread17LinearCombinationIaLi1EiiLNS1H_9ScaleType4KindE0ELNS_15FloatRoundStyleE2EaEENS1_15EpilogueDefaultEEEEEvvEEEEvNT_6ParamsE --------------------------
	.section	.text._ZN7cutlass13device_kernelINS_4gemm6kernel13GemmUniversalIN4cute5tupleIJiiiiEEENS1_10collective13CollectiveMmaINS1_34MainloopSm90TmaGmmaWarpSpecializedILi4ENS5_IJNS4_1CILi1EEESB_SB_EEENS1_35KernelTmaWarpSpecializedCooperativeEEENS5_IJNSA_ILi256EEENSA_ILi64EEENSA_ILi32EEEEEEaNS5_IJlSB_lEEEaSJ_NS4_8TiledMMAINS4_8MMA_AtomIJNS4_4SM904GMMA26MMA_64x64x32_S32S8S8_SS_TNEEEENS4_6LayoutINS5_IJNSA_ILi2EEESB_SB_EEENS5_IJSB_NSA_ILi0EEEST_EEEEENS5_IJNS4_10UnderscoreESW_SW_EEEEENS4_13SM90_TMA_LOADENS4_14ComposedLayoutINS4_7SwizzleILi1ELi4ELi3EEENS4_18smem_ptr_flag_bitsILi8EEENSQ_INS5_IJNSA_ILi8EEESH_EEENS5_IJSH_SB_EEEEEEEvNS4_8identityESZ_S19_vS1A_EENS_8epilogue10collective6detail29Sm90TmaWarpSpecializedAdapterINS1D_15DefaultEpilogueIaSJ_SJ_NS1C_6thread17LinearCombinationIaLi1EiiLNS1H_9ScaleType4KindE0ELNS_15FloatRoundStyleE2EaEENS1_15EpilogueDefaultEEEEEvvEEEEvNT_6ParamsE,"ax",@progbits
	.align	128
.text._ZN7cutlass13device_kernelINS_4gemm6kernel13GemmUniversalIN4cute5tupleIJiiiiEEENS1_10collective13CollectiveMmaINS1_34MainloopSm90TmaGmmaWarpSpecializedILi4ENS5_IJNS4_1CILi1EEESB_SB_EEENS1_35KernelTmaWarpSpecializedCooperativeEEENS5_IJNSA_ILi256EEENSA_ILi64EEENSA_ILi32EEEEEEaNS5_IJlSB_lEEEaSJ_NS4_8TiledMMAINS4_8MMA_AtomIJNS4_4SM904GMMA26MMA_64x64x32_S32S8S8_SS_TNEEEENS4_6LayoutINS5_IJNSA_ILi2EEESB_SB_EEENS5_IJSB_NSA_ILi0EEEST_EEEEENS5_IJNS4_10UnderscoreESW_SW_EEEEENS4_13SM90_TMA_LOADENS4_14ComposedLayoutINS4_7SwizzleILi1ELi4ELi3EEENS4_18smem_ptr_flag_bitsILi8EEENSQ_INS5_IJNSA_ILi8EEESH_EEENS5_IJSH_SB_EEEEEEEvNS4_8identityESZ_S19_vS1A_EENS_8epilogue10collective6detail29Sm90TmaWarpSpecializedAdapterINS1D_15DefaultEpilogueIaSJ_SJ_NS1C_6thread17LinearCombinationIaLi1EiiLNS1H_9ScaleType4KindE0ELNS_15FloatRoundStyleE2EaEENS1_15EpilogueDefaultEEEEEvvEEEEvNT_6ParamsE:
        .type           _ZN7cutlass13device_kernelINS_4gemm6kernel13GemmUniversalIN4cute5tupleIJiiiiEEENS1_10collective13CollectiveMmaINS1_34MainloopSm90TmaGmmaWarpSpecializedILi4ENS5_IJNS4_1CILi1EEESB_SB_EEENS1_35KernelTmaWarpSpecializedCooperativeEEENS5_IJNSA_ILi256EEENSA_ILi64EEENSA_ILi32EEEEEEaNS5_IJlSB_lEEEaSJ_NS4_8TiledMMAINS4_8MMA_AtomIJNS4_4SM904GMMA26MMA_64x64x32_S32S8S8_SS_TNEEEENS4_6LayoutINS5_IJNSA_ILi2EEESB_SB_EEENS5_IJSB_NSA_ILi0EEEST_EEEEENS5_IJNS4_10UnderscoreESW_SW_EEEEENS4_13SM90_TMA_LOADENS4_14ComposedLayoutINS4_7SwizzleILi1ELi4ELi3EEENS4_18smem_ptr_flag_bitsILi8EEENSQ_INS5_IJNSA_ILi8EEESH_EEENS5_IJSH_SB_EEEEEEEvNS4_8identityESZ_S19_vS1A_EENS_8epilogue10collective6detail29Sm90TmaWarpSpecializedAdapterINS1D_15DefaultEpilogueIaSJ_SJ_NS1C_6thread17LinearCombinationIaLi1EiiLNS1H_9ScaleType4KindE0ELNS_15FloatRoundStyleE2EaEENS1_15EpilogueDefaultEEEEEvvEEEEvNT_6ParamsE,@function
        .size           _ZN7cutlass13device_kernelINS_4gemm6kernel13GemmUniversalIN4cute5tupleIJiiiiEEENS1_10collective13CollectiveMmaINS1_34MainloopSm90TmaGmmaWarpSpecializedILi4ENS5_IJNS4_1CILi1EEESB_SB_EEENS1_35KernelTmaWarpSpecializedCooperativeEEENS5_IJNSA_ILi256EEENSA_ILi64EEENSA_ILi32EEEEEEaNS5_IJlSB_lEEEaSJ_NS4_8TiledMMAINS4_8MMA_AtomIJNS4_4SM904GMMA26MMA_64x64x32_S32S8S8_SS_TNEEEENS4_6LayoutINS5_IJNSA_ILi2EEESB_SB_EEENS5_IJSB_NSA_ILi0EEEST_EEEEENS5_IJNS4_10UnderscoreESW_SW_EEEEENS4_13SM90_TMA_LOADENS4_14ComposedLayoutINS4_7SwizzleILi1ELi4ELi3EEENS4_18smem_ptr_flag_bitsILi8EEENSQ_INS5_IJNSA_ILi8EEESH_EEENS5_IJSH_SB_EEEEEEEvNS4_8identityESZ_S19_vS1A_EENS_8epilogue10collective6detail29Sm90TmaWarpSpecializedAdapterINS1D_15DefaultEpilogueIaSJ_SJ_NS1C_6thread17LinearCombinationIaLi1EiiLNS1H_9ScaleType4KindE0ELNS_15FloatRoundStyleE2EaEENS1_15EpilogueDefaultEEEEEvvEEEEvNT_6ParamsE,(.L_x_198 - _ZN7cutlass13device_kernelINS_4gemm6kernel13GemmUniversalIN4cute5tupleIJiiiiEEENS1_10collective13CollectiveMmaINS1_34MainloopSm90TmaGmmaWarpSpecializedILi4ENS5_IJNS4_1CILi1EEESB_SB_EEENS1_35KernelTmaWarpSpecializedCooperativeEEENS5_IJNSA_ILi256EEENSA_ILi64EEENSA_ILi32EEEEEEaNS5_IJlSB_lEEEaSJ_NS4_8TiledMMAINS4_8MMA_AtomIJNS4_4SM904GMMA26MMA_64x64x32_S32S8S8_SS_TNEEEENS4_6LayoutINS5_IJNSA_ILi2EEESB_SB_EEENS5_IJSB_NSA_ILi0EEEST_EEEEENS5_IJNS4_10UnderscoreESW_SW_EEEEENS4_13SM90_TMA_LOADENS4_14ComposedLayoutINS4_7SwizzleILi1ELi4ELi3EEENS4_18smem_ptr_flag_bitsILi8EEENSQ_INS5_IJNSA_ILi8EEESH_EEENS5_IJSH_SB_EEEEEEEvNS4_8identityESZ_S19_vS1A_EENS_8epilogue10collective6detail29Sm90TmaWarpSpecializedAdapterINS1D_15DefaultEpilogueIaSJ_SJ_NS1C_6thread17LinearCombinationIaLi1EiiLNS1H_9ScaleType4KindE0ELNS_15FloatRoundStyleE2EaEENS1_15EpilogueDefaultEEEEEvvEEEEvNT_6ParamsE)
        .other          _ZN7cutlass13device_kernelINS_4gemm6kernel13GemmUniversalIN4cute5tupleIJiiiiEEENS1_10collective13CollectiveMmaINS1_34MainloopSm90TmaGmmaWarpSpecializedILi4ENS5_IJNS4_1CILi1EEESB_SB_EEENS1_35KernelTmaWarpSpecializedCooperativeEEENS5_IJNSA_ILi256EEENSA_ILi64EEENSA_ILi32EEEEEEaNS5_IJlSB_lEEEaSJ_NS4_8TiledMMAINS4_8MMA_AtomIJNS4_4SM904GMMA26MMA_64x64x32_S32S8S8_SS_TNEEEENS4_6LayoutINS5_IJNSA_ILi2EEESB_SB_EEENS5_IJSB_NSA_ILi0EEEST_EEEEENS5_IJNS4_10UnderscoreESW_SW_EEEEENS4_13SM90_TMA_LOADENS4_14ComposedLayoutINS4_7SwizzleILi1ELi4ELi3EEENS4_18smem_ptr_flag_bitsILi8EEENSQ_INS5_IJNSA_ILi8EEESH_EEENS5_IJSH_SB_EEEEEEEvNS4_8identityESZ_S19_vS1A_EENS_8epilogue10collective6detail29Sm90TmaWarpSpecializedAdapterINS1D_15DefaultEpilogueIaSJ_SJ_NS1C_6thread17LinearCombinationIaLi1EiiLNS1H_9ScaleType4KindE0ELNS_15FloatRoundStyleE2EaEENS1_15EpilogueDefaultEEEEEvvEEEEvNT_6ParamsE,@"STO_CUDA_ENTRY STV_DEFAULT"
_ZN7cutlass13device_kernelINS_4gemm6kernel13GemmUniversalIN4cute5tupleIJiiiiEEENS1_10collective13CollectiveMmaINS1_34MainloopSm90TmaGmmaWarpSpecializedILi4ENS5_IJNS4_1CILi1EEESB_SB_EEENS1_35KernelTmaWarpSpecializedCooperativeEEENS5_IJNSA_ILi256EEENSA_ILi64EEENSA_ILi32EEEEEEaNS5_IJlSB_lEEEaSJ_NS4_8TiledMMAINS4_8MMA_AtomIJNS4_4SM904GMMA26MMA_64x64x32_S32S8S8_SS_TNEEEENS4_6LayoutINS5_IJNSA_ILi2EEESB_SB_EEENS5_IJSB_NSA_ILi0EEEST_EEEEENS5_IJNS4_10UnderscoreESW_SW_EEEEENS4_13SM90_TMA_LOADENS4_14ComposedLayoutINS4_7SwizzleILi1ELi4ELi3EEENS4_18smem_ptr_flag_bitsILi8EEENSQ_INS5_IJNSA_ILi8EEESH_EEENS5_IJSH_SB_EEEEEEEvNS4_8identityESZ_S19_vS1A_EENS_8epilogue10collective6detail29Sm90TmaWarpSpecializedAdapterINS1D_15DefaultEpilogueIaSJ_SJ_NS1C_6thread17LinearCombinationIaLi1EiiLNS1H_9ScaleType4KindE0ELNS_15FloatRoundStyleE2EaEENS1_15EpilogueDefaultEEEEEvvEEEEvNT_6ParamsE:
[----:B------:R-:W0:Y:S01]  /*0000*/  LDC R1, c[0x0][0x28] ;  /* 0x00000a00ff017b82 */ /* 0x000e220000000800 */
[----:B------:R-:W1:Y:S01]  /*0010*/  S2R R18, SR_TID.X ;  /* 0x0000000000127919 */ /* 0x000e620000002100 */
[----:B------:R-:W-:Y:S01]  /*0020*/  ELECT P0, URZ, PT ;  /* 0x00000000003f782f */ /* 0x000fe20003800000 */
[----:B------:R-:W-:Y:S01]  /*0030*/  BSSY B0, `(.L_x_0) ;  /* 0x000000f000007945 */ /* 0x000fe20003800000 */
[--C-:B-1----:R-:W-:Y:S02]  /*0040*/  SHF.R.U32.HI R0, RZ, 0x5, R18.reuse ;  /* 0x00000005ff007819 */ /* 0x102fe40000011612 */
[----:B------:R-:W-:-:S03]  /*0050*/  SHF.R.U32.HI R2, RZ, 0x7, R18 ;  /* 0x00000007ff027819 */ /* 0x000fc60000011612 */
[----:B------:R-:W1:Y:S04]  /*0060*/  SHFL.IDX PT, R5, R0, RZ, 0x1f ;  /* 0x00001fff00057589 */ /* 0x000e6800000e0000 */
[----:B------:R2:W3:Y:S01]  /*0070*/  SHFL.IDX PT, R8, R2, RZ, 0x1f ;  /* 0x00001fff02087589 */ /* 0x0004e200000e0000 */
[----:B-1----:R-:W-:-:S13]  /*0080*/  ISETP.NE.OR P0, PT, R5, RZ, !P0 ;  /* 0x000000ff0500720c */ /* 0x002fda0004705670 */
[----:B0-23--:R-:W-:Y:S05]  /*0090*/  @P0 BRA `(.L_x_1) ;  /* 0x0000000000200947 */ /* 0x00dfea0003800000 */
[----:B------:R-:W-:Y:S02]  /*00a0*/  ULDC.64 UR4, c[0x0][0x198] ;  /* 0x0000660000047ab9 */ /* 0x000fe40000000a00 */
[----:B------:R-:W-:Y:S02]  /*00b0*/  UIADD3 UR6, UP0, UR4, 0xf0, URZ ;  /* 0x000000f004067890 */ /* 0x000fe4000ff1e03f */
[----:B------:R-:W-:Y:S02]  /*00c0*/  UIADD3 UR4, UP1, UR4, 0x1f0, URZ ;  /* 0x000001f004047890 */ /* 0x000fe4000ff3e03f */
[----:B------:R-:W-:Y:S02]  /*00d0*/  UIADD3.X UR7, URZ, UR5, URZ, UP0, !UPT ;  /* 0x000000053f077290 */ /* 0x000fe400087fe43f */
[----:B------:R-:W-:-:S07]  /*00e0*/  UIADD3.X UR5, URZ, UR5, URZ, UP1, !UPT ;  /* 0x000000053f057290 */ /* 0x000fce0008ffe43f */
[----:B------:R0:W-:Y:S02]  /*00f0*/  UTMACCTL.PF [UR6] ;  /* 0x00000000060079b9 */ /* 0x0001e40008040000 */
[----:B------:R0:W-:Y:S02]  /*0100*/  UTMACCTL.PF [UR4] ;  /* 0x00000000040079b9 */ /* 0x0001e40008040000 */
[----:B0-----:R-:W-:Y:S01]  /*0110*/  NOP ;  /* 0x0000000000007918 */ /* 0x001fe20000000000 */
.L_x_1:
[----:B------:R-:W-:Y:S05]  /*0120*/  BSYNC B0 ;  /* 0x0000000000007941 */ /* 0x000fea0003800000 */
.L_x_0:
[----:B------:R-:W0:Y:S02]  /*0130*/  SHFL.IDX PT, R2, R0, RZ, 0x1f ;  /* 0x00001fff00027589 */ /* 0x000e2400000e0000 */
[----:B0-----:R-:W-:-:S13]  /*0140*/  ISETP.NE.AND P0, PT, R2, RZ, PT ;  /* 0x000000ff0200720c */ /* 0x001fda0003f05270 */
[----:B------:R-:W-:Y:S05]  /*0150*/  @P0 BRA `(.L_x_2) ;  /* 0x0000000000580947 */ /* 0x000fea0003800000 */
[----:B------:R-:W0:Y:S01]  /*0160*/  S2UR UR8, SR_CgaCtaId ;  /* 0x00000000000879c3 */ /* 0x000e220000008800 */
[----:B------:R-:W-:Y:S01]  /*0170*/  UMOV UR4, 0x400 ;  /* 0x0000040000047882 */ /* 0x000fe20000000000 */
[----:B------:R-:W-:Y:S01]  /*0180*/  UMOV UR5, 0x1 ;  /* 0x0000000100057882 */ /* 0x000fe20000000000 */
[----:B------:R-:W-:Y:S01]  /*0190*/  UMOV UR6, 0x100 ;  /* 0x0000010000067882 */ /* 0x000fe20000000000 */
[----:B------:R-:W-:Y:S01]  /*01a0*/  ELECT P0, URZ, PT ;  /* 0x00000000003f782f */ /* 0x000fe20003800000 */
[----:B------:R-:W-:-:S04]  /*01b0*/  UIADD3 UR6, -UR6, 0x100000, URZ ;  /* 0x0010000006067890 */ /* 0x000fc8000fffe13f */
[----:B------:R-:W-:Y:S02]  /*01c0*/  USHF.L.U32 UR7, UR6, 0xb, URZ ;  /* 0x0000000b06077899 */ /* 0x000fe4000800063f */
[----:B------:R-:W-:Y:S02]  /*01d0*/  USHF.L.U32 UR6, UR6, 0x1, URZ ;  /* 0x0000000106067899 */ /* 0x000fe4000800063f */
[----:B0-----:R-:W-:Y:S02]  /*01e0*/  ULEA UR8, UR8, UR4, 0x18 ;  /* 0x0000000408087291 */ /* 0x001fe4000f8ec03f */
[----:B------:R-:W-:-:S04]  /*01f0*/  UIADD3 UR4, -UR5, 0x100000, URZ ;  /* 0x0010000005047890 */ /* 0x000fc8000fffe13f */
[----:B------:R-:W-:Y:S02]  /*0200*/  USHF.L.U32 UR5, UR4, 0xb, URZ ;  /* 0x0000000b04057899 */ /* 0x000fe4000800063f */
[----:B------:R-:W-:Y:S01]  /*0210*/  USHF.L.U32 UR4, UR4, 0x1, URZ ;  /* 0x0000000104047899 */ /* 0x000fe2000800063f */
[----:B------:R-:W0:Y:S11]  /*0220*/  FENCE.VIEW.ASYNC.S ;  /* 0x00000000000073c6 */ /* 0x000e360000000000 */
[----:B0-----:R0:W1:Y:S01]  /*0230*/  SYNCS.EXCH.64 URZ, [UR8], UR4 ;  /* 0x00000004083f75b2 */ /* 0x0010620008000100 */
[----:B------:R0:W2:Y:S01]  /*0240*/  SYNCS.EXCH.64 URZ, [UR8+0x20], UR6 ;  /* 0x00002006083f75b2 */ /* 0x0000a20008000100 */
[----:B------:R0:W3:Y:S01]  /*0250*/  SYNCS.EXCH.64 URZ, [UR8+0x8], UR4 ;  /* 0x00000804083f75b2 */ /* 0x0000e20008000100 */
[----:B------:R0:W4:Y:S01]  /*0260*/  SYNCS.EXCH.64 URZ, [UR8+0x28], UR6 ;  /* 0x00002806083f75b2 */ /* 0x0001220008000100 */
[----:B------:R0:W0:Y:S01]  /*0270*/  SYNCS.EXCH.64 URZ, [UR8+0x10], UR4 ;  /* 0x00001004083f75b2 */ /* 0x0000220008000100 */
[----:B------:R0:W0:Y:S01]  /*0280*/  SYNCS.EXCH.64 URZ, [UR8+0x30], UR6 ;  /* 0x00003006083f75b2 */ /* 0x0000220008000100 */
[----:B------:R0:W0:Y:S01]  /*0290*/  SYNCS.EXCH.64 URZ, [UR8+0x18], UR4 ;  /* 0x00001804083f75b2 */ /* 0x0000220008000100 */
[----:B------:R0:W0:Y:S01]  /*02a0*/  SYNCS.EXCH.64 URZ, [UR8+0x38], UR6 ;  /* 0x00003806083f75b2 */ /* 0x0000220008000100 */
[----:B------:R-:W-:Y:S01]  /*02b0*/  NOP ;  /* 0x0000000000007918 */ /* 0x000fe20000000000 */
.L_x_2:
[----:B------:R-:W5:Y:S01]  /*02c0*/  SHFL.IDX PT, R0, R0, RZ, 0x1f ;  /* 0x00001fff00007589 */ /* 0x000f6200000e0000 */
[----:B------:R-:W-:Y:S01]  /*02d0*/  ELECT P0, URZ, PT ;  /* 0x00000000003f782f */ /* 0x000fe20003800000 */
[----:B------:R-:W1:Y:S01]  /*02e0*/  LDC R2, c[0x0][0x65c] ;  /* 0x00019700ff027b82 */ /* 0x000e620000000800 */
[----:B------:R-:W-:Y:S01]  /*02f0*/  SHF.R.S32.HI R6, RZ, 0x1f, R5 ;  /* 0x0000001fff067819 */ /* 0x000fe20000011405 */
[----:B------:R-:W2:Y:S01]  /*0300*/  S2R R3, SR_CTAID.Y ;  /* 0x0000000000037919 */ /* 0x000ea20000002600 */
[----:B0-----:R-:W-:Y:S01]  /*0310*/  UMOV UR4, 0x20 ;  /* 0x0000002000047882 */ /* 0x001fe20000000000 */
[----:B------:R-:W-:Y:S01]  /*0320*/  ISETP.NE.AND P2, PT, R8, RZ, PT ;  /* 0x000000ff0800720c */ /* 0x000fe20003f45270 */
[----:B------:R-:W-:Y:S01]  /*0330*/  NOP ;  /* 0x0000000000007918 */ /* 0x000fe20000000000 */
[----:B------:R-:W0:Y:S01]  /*0340*/  S2R R4, SR_CTAID.X ;  /* 0x0000000000047919 */ /* 0x000e220000002500 */
[----:B------:R-:W-:Y:S01]  /*0350*/  LEA.HI R6, R6, R5, RZ, 0x2 ;  /* 0x0000000506067211 */ /* 0x000fe200078f10ff */
[----:B------:R-:W-:Y:S01]  /*0360*/  NOP ;  /* 0x0000000000007918 */ /* 0x000fe20000000000 */
[----:B-----5:R-:W-:-:S02]  /*0370*/  ISETP.NE.OR P0, PT, R0, RZ, !P0 ;  /* 0x000000ff0000720c */ /* 0x020fc40004705670 */
[----:B-1----:R-:W-:-:S04]  /*0380*/  ISETP.NE.AND P3, PT, R2, 0x1, PT ;  /* 0x000000010200780c */ /* 0x002fc80003f65270 */
[----:B------:R-:W-:Y:S02]  /*0390*/  P2R R0, PR, RZ, 0x8 ;  /* 0x00000008ff007803 */ /* 0x000fe40000000000 */
[----:B------:R-:W-:-:S05]  /*03a0*/  LOP3.LUT R0, R6, 0xfffffffc, RZ, 0xc0, !PT ;  /* 0xfffffffc06007812 */ /* 0x000fca00078ec0ff */
[----:B------:R-:W-:Y:S01]  /*03b0*/  VOTEU.ALL UP0, P0 ;  /* 0x00000000003f7886 */ /* 0x000fe20000000000 */
[----:B------:R-:W-:Y:S01]  /*03c0*/  IMAD.IADD R0, R5, 0x1, -R0 ;  /* 0x0000000105007824 */ /* 0x000fe200078e0a00 */
[----:B------:R-:W0:Y:S01]  /*03d0*/  @P3 LDC R17, c[0x0][0x10] ;  /* 0x00000400ff113b82 */ /* 0x000e220000000800 */
[----:B------:R-:W-:Y:S01]  /*03e0*/  VOTEU.ALL UP1, P0 ;  /* 0x00000000003f7886 */ /* 0x000fe20000020000 */
[----:B--2---:R-:W-:Y:S01]  /*03f0*/  @P3 IMAD.MOV.U32 R6, RZ, RZ, R3 ;  /* 0x000000ffff063224 */ /* 0x004fe200078e0003 */
[----:B------:R-:W-:Y:S01]  /*0400*/  @!UP0 UMOV UR6, 0x400 ;  /* 0x0000040000068882 */ /* 0x000fe20000000000 */
[----:B------:R-:W-:-:S04]  /*0410*/  @!UP0 UIADD3 UR4, -UR4, 0x100000, URZ ;  /* 0x0010000004048890 */ /* 0x000fc8000fffe13f */
[----:B------:R-:W-:Y:S02]  /*0420*/  @!UP0 USHF.L.U32 UR5, UR4, 0xb, URZ ;  /* 0x0000000b04058899 */ /* 0x000fe4000800063f */
[----:B------:R-:W-:Y:S01]  /*0430*/  @!UP0 USHF.L.U32 UR4, UR4, 0x1, URZ ;  /* 0x0000000104048899 */ /* 0x000fe2000800063f */
[----:B------:R-:W-:Y:S02]  /*0440*/  @P3 IMAD.MOV.U32 R7, RZ, RZ, RZ ;  /* 0x000000ffff073224 */ /* 0x000fe400078e00ff */
[----:B------:R-:W-:Y:S01]  /*0450*/  IMAD.MOV.U32 R5, RZ, RZ, RZ ;  /* 0x000000ffff057224 */ /* 0x000fe200078e00ff */
[----:B------:R-:W1:Y:S01]  /*0460*/  @!UP0 S2UR UR7, SR_CgaCtaId ;  /* 0x00000000000789c3 */ /* 0x000e620000008800 */
[----:B------:R-:W-:-:S07]  /*0470*/  @P3 IMAD.MOV.U32 R11, RZ, RZ, RZ ;  /* 0x000000ffff0b3224 */ /* 0x000fce00078e00ff */
[----:B------:R-:W2:Y:S01]  /*0480*/  @!P3 LDC R9, c[0x0][0xc] ;  /* 0x00000300ff09bb82 */ /* 0x000ea20000000800 */
[----:B0-----:R-:W-:-:S04]  /*0490*/  @P3 IMAD.WIDE.U32 R16, R4, R17, R6 ;  /* 0x0000001104103225 */ /* 0x001fc800078e0006 */
[----:B------:R-:W-:Y:S01]  /*04a0*/  @P3 IMAD.IADD R17, R17, 0x1, R11 ;  /* 0x0000000111113824 */ /* 0x000fe200078e020b */
[----:B-1----:R-:W-:Y:S01]  /*04b0*/  @!UP0 ULEA UR6, UR7, UR6, 0x18 ;  /* 0x0000000607068291 */ /* 0x002fe2000f8ec03f */
[----:B------:R-:W-:Y:S01]  /*04c0*/  VOTEU.ALL UP0, P0 ;  /* 0x00000000003f7886 */ /* 0x000fe20000000000 */
[----:B------:R-:W-:-:S04]  /*04d0*/  ISETP.NE.AND P0, PT, R0, 0x3, PT ;  /* 0x000000030000780c */ /* 0x000fc80003f05270 */
[----:B------:R-:W-:Y:S01]  /*04e0*/  ISETP.EQ.OR P0, PT, R0, RZ, !P0 ;  /* 0x000000ff0000720c */ /* 0x000fe20004702670 */
[----:B--2---:R-:W-:-:S03]  /*04f0*/  @!P3 IMAD.WIDE.U32 R6, R9, R3, R4 ;  /* 0x000000030906b225 */ /* 0x004fc600078e0004 */
[C---:B------:R-:W-:Y:S01]  /*0500*/  ISETP.EQ.AND P0, PT, R8.reuse, RZ, P0 ;  /* 0x000000ff0800720c */ /* 0x040fe20000702270 */
[----:B------:R-:W-:Y:S01]  /*0510*/  VIADD R8, R8, 0xffffffff ;  /* 0xffffffff08087836 */ /* 0x000fe20000000000 */
[----:B------:R-:W0:Y:S02]  /*0520*/  FENCE.VIEW.ASYNC.S ;  /* 0x00000000000073c6 */ /* 0x000e240000000000 */
[----:B0-----:R0:W3:Y:S01]  /*0530*/  @!UP0 SYNCS.EXCH.64 URZ, [UR6+0x50], UR4 ;  /* 0x00005004063f85b2 */ /* 0x0010e20008000100 */
[----:B------:R-:W-:Y:S01]  /*0540*/  @!P3 IMAD.MOV.U32 R16, RZ, RZ, R6 ;  /* 0x000000ffff10b224 */ /* 0x000fe200078e0006 */
[----:B------:R-:W-:Y:S01]  /*0550*/  SEL R19, RZ, 0x1, !P0 ;  /* 0x00000001ff137807 */ /* 0x000fe20004000000 */
[----:B------:R-:W-:Y:S01]  /*0560*/  @!P3 IMAD.MOV.U32 R17, RZ, RZ, R7 ;  /* 0x000000ffff11b224 */ /* 0x000fe200078e0007 */
[----:B------:R-:W-:-:S04]  /*0570*/  ISETP.GE.U32.AND P1, PT, R8, 0x2, PT ;  /* 0x000000020800780c */ /* 0x000fc80003f26070 */
[----:B------:R-:W-:Y:S01]  /*0580*/  SEL R19, R19, 0x2, P1 ;  /* 0x0000000213137807 */ /* 0x000fe20000800000 */
[----:B------:R0:W3:Y:S01]  /*0590*/  @!UP1 SYNCS.EXCH.64 URZ, [UR6+0x58], UR4 ;  /* 0x00005804063f95b2 */ /* 0x0000e20008000100 */
[----:B------:R-:W-:Y:S01]  /*05a0*/  NOP ;  /* 0x0000000000007918 */ /* 0x000fe20000000000 */
[----:B---34-:R-:W-:Y:S06]  /*05b0*/  BAR.SYNC.DEFER_BLOCKING 0x0 ;  /* 0x0000000000007b1d */ /* 0x018fec0000010000 */
[----:B------:R-:W-:Y:S05]  /*05c0*/  @!P2 BRA `(.L_x_3) ;  /* 0x0000004c00f8a947 */ /* 0x000fea0003800000 */
[----:B------:R-:W-:-:S13]  /*05d0*/  ISETP.GT.U32.AND P0, PT, R8, 0x1, PT ;  /* 0x000000010800780c */ /* 0x000fda0003f04070 */
[----:B0-----:R-:W-:Y:S05]  /*05e0*/  @P0 EXIT ;  /* 0x000000000000094d */ /* 0x001fea0003800000 */
[----:B------:R-:W-:Y:S01]  /*05f0*/  ULDC.64 UR4, c[0x0][0x650] ;  /* 0x0001940000047ab9 */ /* 0x000fe20000000a00 */
[----:B------:R-:W-:Y:S01]  /*0600*/  PRMT R0, RZ, 0x7610, R0 ;  /* 0x00007610ff007816 */ /* 0x000fe20000000000 */
[----:B------:R-:W-:Y:S01]  /*0610*/  IMAD.MOV.U32 R90, RZ, RZ, -0x1 ;  /* 0xffffffffff5a7424 */ /* 0x000fe200078e00ff */
[----:B------:R-:W-:Y:S01]  /*0620*/  ISETP.GE.U32.AND P0, PT, R16, UR4, PT ;  /* 0x0000000410007c0c */ /* 0x000fe2000bf06070 */
[----:B------:R-:W-:Y:S02]  /*0630*/  IMAD.MOV.U32 R91, RZ, RZ, -0x1 ;  /* 0xffffffffff5b7424 */ /* 0x000fe400078e00ff */
[----:B------:R-:W-:Y:S01]  /*0640*/  IMAD.MOV.U32 R89, RZ, RZ, -0x1 ;  /* 0xffffffffff597424 */ /* 0x000fe200078e00ff */
[----:B------:R-:W-:-:S13]  /*0650*/  ISETP.GE.U32.AND.EX P0, PT, R17, UR5, PT, P0 ;  /* 0x0000000511007c0c */ /* 0x000fda000bf06100 */
[----:B------:R-:W-:Y:S05]  /*0660*/  @P0 BRA `(.L_x_4) ;  /* 0x0000000400540947 */ /* 0x000fea0003800000 */
[----:B------:R-:W0:Y:S01]  /*0670*/  LDC.64 R14, c[0x0][0x628] ;  /* 0x00018a00ff0e7b82 */ /* 0x000e220000000a00 */
[----:B------:R-:W-:Y:S02]  /*0680*/  IMAD.MOV.U32 R6, RZ, RZ, R16 ;  /* 0x000000ffff067224 */ /* 0x000fe400078e0010 */
[----:B------:R-:W-:-:S05]  /*0690*/  IMAD.MOV.U32 R7, RZ, RZ, R17 ;  /* 0x000000ffff077224 */ /* 0x000fca00078e0011 */
[----:B------:R-:W1:Y:S08]  /*06a0*/  LDC R0, c[0x0][0x630] ;  /* 0x00018c00ff007b82 */ /* 0x000e700000000800 */
[----:B------:R-:W2:Y:S01]  /*06b0*/  LDC.64 R20, c[0x0][0x620] ;  /* 0x00018800ff147b82 */ /* 0x000ea20000000a00 */
[----:B0-----:R-:W-:-:S04]  /*06c0*/  ISETP.NE.U32.AND P0, PT, R14, RZ, PT ;  /* 0x000000ff0e00720c */ /* 0x001fc80003f05070 */
[----:B------:R-:W-:-:S13]  /*06d0*/  ISETP.NE.AND.EX P0, PT, R15, RZ, PT, P0 ;  /* 0x000000ff0f00720c */ /* 0x000fda0003f05300 */
[----:B-12---:R-:W-:Y:S05]  /*06e0*/  @!P0 BRA `(.L_x_5) ;  /* 0x0000000000288947 */ /* 0x006fea0003800000 */
[----:B------:R-:W0:Y:S02]  /*06f0*/  LDC R11, c[0x0][0x634] ;  /* 0x00018d00ff0b7b82 */ /* 0x000e240000000800 */
[----:B0-----:R-:W-:-:S05]  /*0700*/  IADD3 R11, P0, R16, R11, RZ ;  /* 0x0000000b100b7210 */ /* 0x001fca0007f1e0ff */
[----:B------:R-:W-:-:S04]  /*0710*/  IMAD.X R13, RZ, RZ, R17, P0 ;  /* 0x000000ffff0d7224 */ /* 0x000fc800000e0611 */
[----:B------:R-:W-:-:S04]  /*0720*/  IMAD.WIDE.U32 R6, R13, R14, RZ ;  /* 0x0000000e0d067225 */ /* 0x000fc800078e00ff */
[----:B------:R-:W-:-:S04]  /*0730*/  IMAD.WIDE.U32 R8, P0, R11, R15, R6 ;  /* 0x0000000f0b087225 */ /* 0x000fc80007800006 */
[----:B------:R-:W-:-:S04]  /*0740*/  IMAD.WIDE.U32 R6, R11, R14, RZ ;  /* 0x0000000e0b067225 */ /* 0x000fc800078e00ff */
[----:B------:R-:W-:Y:S01]  /*0750*/  IMAD.X R11, RZ, RZ, RZ, P0 ;  /* 0x000000ffff0b7224 */ /* 0x000fe200000e06ff */
[----:B------:R-:W-:Y:S01]  /*0760*/  IADD3 RZ, P0, R7, R8, RZ ;  /* 0x0000000807ff7210 */ /* 0x000fe20007f1e0ff */
[----:B------:R-:W-:-:S04]  /*0770*/  IMAD.MOV.U32 R10, RZ, RZ, R9 ;  /* 0x000000ffff0a7224 */ /* 0x000fc800078e0009 */
[----:B------:R-:W-:-:S08]  /*0780*/  IMAD.WIDE.U32.X R6, R13, R15, R10, P0 ;  /* 0x0000000f0d067225 */ /* 0x000fd000000e040a */
.L_x_5:
[-CC-:B------:R-:W-:Y:S01]  /*0790*/  SHF.R.U64 R89, R6, R0.reuse, R7.reuse ;  /* 0x0000000006597219 */ /* 0x180fe20000001207 */
[----:B------:R-:W0:Y:S01]  /*07a0*/  LDC R10, c[0x0][0x618] ;  /* 0x00018600ff0a7b82 */ /* 0x000e220000000800 */
[----:B------:R-:W-:Y:S01]  /*07b0*/  SHF.R.U32.HI R5, RZ, R0, R7 ;  /* 0x00000000ff057219 */ /* 0x000fe20000011607 */
[----:B------:R-:W-:Y:S01]  /*07c0*/  ULDC UR4, c[0x0][0x150] ;  /* 0x0000540000047ab9 */ /* 0x000fe20000000800 */
[----:B------:R-:W-:Y:S02]  /*07d0*/  IADD3 R9, P0, RZ, -R89, RZ ;  /* 0x80000059ff097210 */ /* 0x000fe40007f1e0ff */
[----:B------:R-:W-:-:S03]  /*07e0*/  I2FP.F32.U32 R0, R4 ;  /* 0x0000000400007245 */ /* 0x000fc60000201000 */
[----:B------:R-:W1:Y:S01]  /*07f0*/  LDC.64 R26, c[0x0][0x640] ;  /* 0x00019000ff1a7b82 */ /* 0x000e620000000a00 */
[----:B------:R-:W-:Y:S02]  /*0800*/  IMAD.X R11, RZ, RZ, ~R5, P0 ;  /* 0x000000ffff0b7224 */ /* 0x000fe400000e0e05 */
[----:B------:R-:W-:Y:S01]  /*0810*/  FMUL R0, R0, UR4 ;  /* 0x0000000400007c20 */ /* 0x000fe20008400000 */
[----:B------:R-:W-:Y:S01]  /*0820*/  IMAD.WIDE.U32 R6, R9, R20, R16 ;  /* 0x0000001409067225 */ /* 0x000fe200078e0010 */
[----:B------:R-:W-:-:S03]  /*0830*/  ULDC UR4, c[0x0][0x154] ;  /* 0x0000550000047ab9 */ /* 0x000fc60000000800 */
[----:B------:R-:W-:Y:S01]  /*0840*/  IMAD R8, R11, R20, RZ ;  /* 0x000000140b087224 */ /* 0x000fe200078e02ff */
[----:B------:R-:W2:Y:S01]  /*0850*/  LDC R5, c[0x0][0x144] ;  /* 0x00005100ff057b82 */ /* 0x000ea20000000800 */
[----:B------:R-:W3:Y:S02]  /*0860*/  F2I.U32.TRUNC.NTZ R0, R0 ;  /* 0x0000000000007305 */ /* 0x000ee4000020f000 */
[----:B------:R-:W-:-:S04]  /*0870*/  IMAD R9, R9, R21, R8 ;  /* 0x0000001509097224 */ /* 0x000fc800078e0208 */
[----:B------:R-:W-:Y:S01]  /*0880*/  IMAD.IADD R7, R7, 0x1, R9 ;  /* 0x0000000107077824 */ /* 0x000fe200078e0209 */
[----:B------:R-:W4:Y:S01]  /*0890*/  LDC R12, c[0x0][0x608] ;  /* 0x00018200ff0c7b82 */ /* 0x000f220000000800 */
[----:B------:R-:W-:-:S03]  /*08a0*/  IMAD.MOV.U32 R9, RZ, RZ, -0x1 ;  /* 0xffffffffff097424 */ /* 0x000fc600078e00ff */
[-CC-:B0-----:R-:W-:Y:S02]  /*08b0*/  SHF.R.U64 R20, R6, R10.reuse, R7.reuse ;  /* 0x0000000a06147219 */ /* 0x181fe40000001207 */
[----:B------:R-:W-:Y:S02]  /*08c0*/  I2FP.F32.U32 R6, R3 ;  /* 0x0000000300067245 */ /* 0x000fe40000201000 */
[----:B------:R-:W0:Y:S01]  /*08d0*/  LDC R24, c[0x0][0x658] ;  /* 0x00019600ff187b82 */ /* 0x000e220000000800 */
[----:B-1----:R-:W-:Y:S01]  /*08e0*/  ISETP.NE.U32.AND P0, PT, R26, RZ, PT ;  /* 0x000000ff1a00720c */ /* 0x002fe20003f05070 */
[----:B---3--:R-:W-:Y:S01]  /*08f0*/  IMAD.MOV R8, RZ, RZ, -R0 ;  /* 0x000000ffff087224 */ /* 0x008fe200078e0a00 */
[----:B------:R-:W-:Y:S01]  /*0900*/  SHF.R.U32.HI R7, RZ, R10, R7 ;  /* 0x0000000aff077219 */ /* 0x000fe20000011607 */
[----:B------:R-:W-:Y:S01]  /*0910*/  FMUL R6, R6, UR4 ;  /* 0x0000000406067c20 */ /* 0x000fe20008400000 */
[----:B------:R-:W-:-:S03]  /*0920*/  ISETP.NE.AND.EX P0, PT, R27, RZ, PT, P0 ;  /* 0x000000ff1b00720c */ /* 0x000fc60003f05300 */
[----:B------:R-:W1:Y:S01]  /*0930*/  LDC R14, c[0x0][0x148] ;  /* 0x00005200ff0e7b82 */ /* 0x000e620000000800 */
[----:B--2---:R-:W-:-:S07]  /*0940*/  IMAD R0, R5, R8, R4 ;  /* 0x0000000805007224 */ /* 0x004fce00078e0204 */
[----:B------:R-:W2:Y:S01]  /*0950*/  LDC R22, c[0x0][0x600] ;  /* 0x00018000ff167b82 */ /* 0x000ea20000000800 */
[-CC-:B----4-:R-:W-:Y:S02]  /*0960*/  SHF.R.U64 R28, R20, R12.reuse, R7.reuse ;  /* 0x0000000c141c7219 */ /* 0x190fe40000001207 */
[----:B------:R-:W-:Y:S01]  /*0970*/  SHF.R.U32.HI R5, RZ, R12, R7 ;  /* 0x0000000cff057219 */ /* 0x000fe20000011607 */
[----:B------:R-:W-:Y:S01]  /*0980*/  IMAD.MOV.U32 R7, RZ, RZ, 0x1 ;  /* 0x00000001ff077424 */ /* 0x000fe200078e00ff */
[----:B------:R3:W4:Y:S03]  /*0990*/  F2I.U32.TRUNC.NTZ R12, R6 ;  /* 0x00000006000c7305 */ /* 0x000726000020f000 */
[----:B------:R-:W1:Y:S01]  /*09a0*/  LDC R15, c[0x0][0x648] ;  /* 0x00019200ff0f7b82 */ /* 0x000e620000000800 */
[-C--:B0-----:R-:W-:Y:S02]  /*09b0*/  SHF.L.U32 R4, R9, R24.reuse, RZ ;  /* 0x0000001809047219 */ /* 0x081fe400000006ff */
[----:B------:R-:W-:-:S02]  /*09c0*/  SHF.R.U64 R30, R28, R24, R5 ;  /* 0x000000181c1e7219 */ /* 0x000fc40000001205 */
[----:B------:R-:W-:Y:S02]  /*09d0*/  LOP3.LUT R11, RZ, R4, RZ, 0x33, !PT ;  /* 0x00000004ff0b7212 */ /* 0x000fe400078e33ff */
[-C--:B------:R-:W-:Y:S01]  /*09e0*/  SHF.R.U32.HI R5, RZ, R24.reuse, R5 ;  /* 0x00000018ff057219 */ /* 0x080fe20000011605 */
[----:B------:R-:W0:Y:S01]  /*09f0*/  LDC R21, c[0x0][0x638] ;  /* 0x00018e00ff157b82 */ /* 0x000e220000000800 */
[----:B------:R-:W-:Y:S01]  /*0a00*/  SHF.L.U32 R10, R7, R24, RZ ;  /* 0x00000018070a7219 */ /* 0x000fe200000006ff */
[----:B------:R-:W-:-:S06]  /*0a10*/  IMAD.MOV.U32 R4, RZ, RZ, R30 ;  /* 0x000000ffff047224 */ /* 0x000fcc00078e001e */
[----:B------:R-:W0:Y:S01]  /*0a20*/  LDC R90, c[0x0][0x610] ;  /* 0x00018400ff5a7b82 */ /* 0x000e220000000800 */
[----:B---34-:R-:W-:Y:S05]  /*0a30*/  @!P0 BRA `(.L_x_6) ;  /* 0x0000000000288947 */ /* 0x018fea0003800000 */
[----:B------:R-:W3:Y:S02]  /*0a40*/  LDC R9, c[0x0][0x64c] ;  /* 0x00019300ff097b82 */ /* 0x000ee40000000800 */
[----:B---3--:R-:W-:-:S05]  /*0a50*/  IADD3 R9, P0, R30, R9, RZ ;  /* 0x000000091e097210 */ /* 0x008fca0007f1e0ff */
        /* <DEDUP_REMOVED lines=8> */
.L_x_6:
[----:B-1----:R-:W-:Y:S01]  /*0ae0*/  SHF.R.U64 R4, R4, R15, R5 ;  /* 0x0000000f04047219 */ /* 0x002fe20000001205 */
[----:B--2---:R-:W-:Y:S01]  /*0af0*/  VIADD R5, R22, 0xffffffff ;  /* 0xffffffff16057836 */ /* 0x004fe20000000000 */
[----:B------:R-:W-:Y:S01]  /*0b00*/  LOP3.LUT R11, R28, R11, RZ, 0xc0, !PT ;  /* 0x0000000b1c0b7212 */ /* 0x000fe200078ec0ff */
[----:B------:R-:W-:Y:S02]  /*0b10*/  IMAD.MOV R12, RZ, RZ, -R12 ;  /* 0x000000ffff0c7224 */ /* 0x000fe400078e0a0c */
[----:B------:R-:W-:Y:S01]  /*0b20*/  IMAD.MOV R6, RZ, RZ, -R4 ;  /* 0x000000ffff067224 */ /* 0x000fe200078e0a04 */
[----:B------:R-:W-:Y:S01]  /*0b30*/  LOP3.LUT R5, R20, R5, RZ, 0xc0, !PT ;  /* 0x0000000514057212 */ /* 0x000fe200078ec0ff */
[----:B------:R-:W-:Y:S02]  /*0b40*/  @P3 IMAD R0, R14, R12, R3 ;  /* 0x0000000c0e003224 */ /* 0x000fe400078e0203 */
[----:B------:R-:W-:Y:S02]  /*0b50*/  IMAD R11, R10, R4, R11 ;  /* 0x000000040a0b7224 */ /* 0x000fe400078e020b */
[----:B0-----:R-:W-:-:S02]  /*0b60*/  IMAD R3, R6, R21, R30 ;  /* 0x0000001506037224 */ /* 0x001fc400078e021e */
[----:B------:R-:W-:Y:S02]  /*0b70*/  IMAD R90, R11, R90, R0 ;  /* 0x0000005a0b5a7224 */ /* 0x000fe400078e0200 */
[----:B------:R-:W-:Y:S02]  /*0b80*/  IMAD R3, R3, R22, R5 ;  /* 0x0000001603037224 */ /* 0x000fe400078e0205 */
[----:B------:R-:W-:-:S03]  /*0b90*/  IMAD.MOV.U32 R0, RZ, RZ, 0x1 ;  /* 0x00000001ff007424 */ /* 0x000fc600078e00ff */
[----:B------:R-:W-:Y:S02]  /*0ba0*/  SEL R91, R3, R90, !P3 ;  /* 0x0000005a035b7207 */ /* 0x000fe40005800000 */
[----:B------:R-:W-:-:S07]  /*0bb0*/  SEL R90, R90, R3, !P3 ;  /* 0x000000035a5a7207 */ /* 0x000fce0005800000 */
.L_x_4:
[----:B------:R-:W-:-:S08]  /*0bc0*/  NOP ;  /* 0x0000000000007918 */ /* 0x000fd00000000000 */
[----:B------:R-:W0:Y:S02]  /*0bd0*/  USETMAXREG.TRY_ALLOC.CTAPOOL UP0, 0xe8 ;  /* 0x000000e8000079c8 */ /* 0x000e240008000600 */
[----:B0-----:R-:W-:-:S13]  /*0be0*/  PLOP3.LUT P0, PT, PT, PT, UP0, 0x80, 0x0 ;  /* 0x000000000000781c */ /* 0x001fda0003f0f008 */
[----:B------:R-:W-:Y:S05]  /*0bf0*/  @!P0 BRA `(.L_x_4) ;  /* 0xfffffffc00f08947 */ /* 0x000fea000383ffff */
[----:B------:R-:W-:Y:S01]  /*0c00*/  ULDC.64 UR4, c[0x0][0x598] ;  /* 0x0001660000047ab9 */ /* 0x000fe20000000a00 */
[----:B------:R-:W-:Y:S01]  /*0c10*/  ULDC.64 UR36, c[0x0][0x208] ;  /* 0x0000820000247ab9 */ /* 0x000fe20000000a00 */
[----:B------:R-:W-:-:S04]  /*0c20*/  ISETP.NE.U32.AND P0, PT, RZ, UR4, PT ;  /* 0x00000004ff007c0c */ /* 0x000fc8000bf05070 */
[----:B------:R-:W-:-:S13]  /*0c30*/  ISETP.NE.AND.EX P0, PT, RZ, UR5, PT, P0 ;  /* 0x00000005ff007c0c */ /* 0x000fda000bf05300 */
[----:B------:R-:W-:Y:S05]  /*0c40*/  @!P0 BRA `(.L_x_7) ;  /* 0x00000000001c8947 */ /* 0x000fea0003800000 */
[----:B------:R-:W0:Y:S02]  /*0c50*/  LDC.64 R4, c[0x0][0x598] ;  /* 0x00016600ff047b82 */ /* 0x000e240000000a00 */
[----:B0-----:R-:W2:Y:S02]  /*0c60*/  LDG.E.64 R4, desc[UR36][R4.64] ;  /* 0x0000002404047981 */ /* 0x001ea4000c1e1b00 */
[----:B--2---:R-:W-:-:S04]  /*0c70*/  ISETP.NE.U32.AND P0, PT, R4, RZ, PT ;  /* 0x000000ff0400720c */ /* 0x004fc80003f05070 */
[----:B------:R-:W-:-:S13]  /*0c80*/  ISETP.NE.AND.EX P0, PT, R5, RZ, PT, P0 ;  /* 0x000000ff0500720c */ /* 0x000fda0003f05300 */
[----:B------:R-:W-:Y:S05]  /*0c90*/  @!P0 BRA `(.L_x_7) ;  /* 0x0000000000088947 */ /* 0x000fea0003800000 */
[----:B------:R0:W5:Y:S01]  /*0ca0*/  LD.E R22, desc[UR36][R4.64] ;  /* 0x0000002404167980 */ /* 0x000162000c101900 */
[----:B------:R-:W-:Y:S05]  /*0cb0*/  BRA `(.L_x_8) ;  /* 0x0000000000247947 */ /* 0x000fea0003800000 */
.L_x_7:
[----:B------:R-:W-:Y:S02]  /*0cc0*/  ULDC.64 UR4, c[0x0][0x588] ;  /* 0x0001620000047ab9 */ /* 0x000fe40000000a00 */
[----:B------:R-:W-:-:S04]  /*0cd0*/  ISETP.NE.U32.AND P0, PT, RZ, UR4, PT ;  /* 0x00000004ff007c0c */ /* 0x000fc8000bf05070 */
[----:B------:R-:W-:-:S13]  /*0ce0*/  ISETP.NE.AND.EX P0, PT, RZ, UR5, PT, P0 ;  /* 0x00000005ff007c0c */ /* 0x000fda000bf05300 */
[----:B------:R-:W-:Y:S05]  /*0cf0*/  @!P0 BRA `(.L_x_9) ;  /* 0x00000000000c8947 */ /* 0x000fea0003800000 */
[----:B------:R-:W0:Y:S02]  /*0d00*/  LDC.64 R22, c[0x0][0x588] ;  /* 0x00016200ff167b82 */ /* 0x000e240000000a00 */
[----:B0-----:R1:W5:Y:S01]  /*0d10*/  LDG.E R22, desc[UR36][R22.64] ;  /* 0x0000002416167981 */ /* 0x001362000c1e1900 */
[----:B------:R-:W-:Y:S05]  /*0d20*/  BRA `(.L_x_8) ;  /* 0x0000000000087947 */ /* 0x000fea0003800000 */
.L_x_9:
[----:B------:R-:W-:Y:S02]  /*0d30*/  ULDC UR4, c[0x0][0x580] ;  /* 0x0001600000047ab9 */ /* 0x000fe40000000800 */
[----:B------:R-:W-:-:S07]  /*0d40*/  IMAD.U32 R22, RZ, RZ, UR4 ;  /* 0x00000004ff167e24 */ /* 0x000fce000f8e00ff */
.L_x_8:
[----:B------:R-:W-:Y:S02]  /*0d50*/  ULDC.64 UR4, c[0x0][0x5a0] ;  /* 0x0001680000047ab9 */ /* 0x000fe40000000a00 */
[----:B------:R-:W-:-:S04]  /*0d60*/  ISETP.NE.U32.AND P0, PT, RZ, UR4, PT ;  /* 0x00000004ff007c0c */ /* 0x000fc8000bf05070 */
[----:B------:R-:W-:-:S13]  /*0d70*/  ISETP.NE.AND.EX P0, PT, RZ, UR5, PT, P0 ;  /* 0x00000005ff007c0c */ /* 0x000fda000bf05300 */
[----:B------:R-:W-:Y:S05]  /*0d80*/  @!P0 BRA `(.L_x_10) ;  /* 0x00000000001c8947 */ /* 0x000fea0003800000 */
[----:B0-----:R-:W0:Y:S02]  /*0d90*/  LDC.64 R4, c[0x0][0x5a0] ;  /* 0x00016800ff047b82 */ /* 0x001e240000000a00 */
[----:B0-----:R-:W2:Y:S02]  /*0da0*/  LDG.E.64 R4, desc[UR36][R4.64] ;  /* 0x0000002404047981 */ /* 0x001ea4000c1e1b00 */
[----:B--2---:R-:W-:-:S04]  /*0db0*/  ISETP.NE.U32.AND P0, PT, R4, RZ, PT ;  /* 0x000000ff0400720c */ /* 0x004fc80003f05070 */
[----:B------:R-:W-:-:S13]  /*0dc0*/  ISETP.NE.AND.EX P0, PT, R5, RZ, PT, P0 ;  /* 0x000000ff0500720c */ /* 0x000fda0003f05300 */
[----:B------:R-:W-:Y:S05]  /*0dd0*/  @!P0 BRA `(.L_x_10) ;  /* 0x0000000000088947 */ /* 0x000fea0003800000 */
[----:B-1----:R0:W5:Y:S01]  /*0de0*/  LD.E R23, desc[UR36][R4.64] ;  /* 0x0000002404177980 */ /* 0x002162000c101900 */
[----:B------:R-:W-:Y:S05]  /*0df0*/  BRA `(.L_x_11) ;  /* 0x0000000000247947 */ /* 0x000fea0003800000 */
.L_x_10:
[----:B------:R-:W-:Y:S02]  /*0e00*/  ULDC.64 UR4, c[0x0][0x590] ;  /* 0x0001640000047ab9 */ /* 0x000fe40000000a00 */
[----:B------:R-:W-:-:S04]  /*0e10*/  ISETP.NE.U32.AND P0, PT, RZ, UR4, PT ;  /* 0x00000004ff007c0c */ /* 0x000fc8000bf05070 */
[----:B------:R-:W-:-:S13]  /*0e20*/  ISETP.NE.AND.EX P0, PT, RZ, UR5, PT, P0 ;  /* 0x00000005ff007c0c */ /* 0x000fda000bf05300 */
[----:B------:R-:W-:Y:S05]  /*0e30*/  @!P0 BRA `(.L_x_12) ;  /* 0x00000000000c8947 */ /* 0x000fea0003800000 */
[----:B0-----:R-:W1:Y:S02]  /*0e40*/  LDC.64 R4, c[0x0][0x590] ;  /* 0x00016400ff047b82 */ /* 0x001e640000000a00 */
[----:B-1----:R1:W5:Y:S01]  /*0e50*/  LDG.E R23, desc[UR36][R4.64] ;  /* 0x0000002404177981 */ /* 0x002362000c1e1900 */
[----:B------:R-:W-:Y:S05]  /*0e60*/  BRA `(.L_x_11) ;  /* 0x0000000000087947 */ /* 0x000fea0003800000 */
.L_x_12:
[----:B------:R-:W-:Y:S02]  /*0e70*/  ULDC UR4, c[0x0][0x584] ;  /* 0x0001610000047ab9 */ /* 0x000fe40000000800 */
[----:B-1----:R-:W-:-:S07]  /*0e80*/  IMAD.U32 R23, RZ, RZ, UR4 ;  /* 0x00000004ff177e24 */ /* 0x002fce000f8e00ff */
.L_x_11:
[----:B------:R-:W-:-:S13]  /*0e90*/  LOP3.LUT P0, RZ, R0, 0xff, RZ, 0xc0, !PT ;  /* 0x000000ff00ff7812 */ /* 0x000fda000780c0ff */
[----:B------:R-:W-:Y:S05]  /*0ea0*/  @!P0 EXIT ;  /* 0x000000000000894d */ /* 0x000fea0003800000 */
[----:B------:R-:W-:Y:S01]  /*0eb0*/  ULDC UR4, c[0x0][0x28c] ;  /* 0x0000a30000047ab9 */ /* 0x000fe20000000800 */
[----:B------:R-:W-:Y:S01]  /*0ec0*/  UMOV UR38, URZ ;  /* 0x0000003f00267c82 */ /* 0x000fe20008000000 */
[----:B------:R-:W-:Y:S01]  /*0ed0*/  UIADD3 UR4, UR4, 0x1f, URZ ;  /* 0x0000001f04047890 */ /* 0x000fe2000fffe03f */
[----:B------:R-:W-:-:S03]  /*0ee0*/  UMOV UR39, URZ ;  /* 0x0000003f00277c82 */ /* 0x000fc60008000000 */
[----:B------:R-:W-:-:S04]  /*0ef0*/  USHF.R.S32.HI UR5, URZ, 0x1f, UR4 ;  /* 0x0000001f3f057899 */ /* 0x000fc80008011404 */
[----:B------:R-:W-:-:S04]  /*0f00*/  ULEA.HI UR5, UR5, UR4, URZ, 0x5 ;  /* 0x0000000405057291 */ /* 0x000fc8000f8f283f */
[----:B------:R-:W-:-:S12]  /*0f10*/  USHF.R.S32.HI UR40, URZ, 0x5, UR5 ;  /* 0x000000053f287899 */ /* 0x000fd80008011405 */
.L_x_162:
[----:B------:R-:W-:Y:S01]  /*0f20*/  LOP3.LUT R0, R18, 0x80, RZ, 0xc0, !PT ;  /* 0x0000008012007812 */ /* 0x000fe200078ec0ff */
[----:B------:R-:W2:Y:S01]  /*0f30*/  S2UR UR7, SR_CgaCtaId ;  /* 0x00000000000779c3 */ /* 0x000ea20000008800 */
[----:B------:R-:W-:Y:S02]  /*0f40*/  UMOV UR6, 0x400 ;  /* 0x0000040000067882 */ /* 0x000fe40000000000 */
[----:B------:R-:W-:-:S06]  /*0f50*/  SHF.R.U32.HI R0, RZ, 0x7, R0 ;  /* 0x00000007ff007819 */ /* 0x000fcc0000011600 */
[----:B---3--:R-:W3:Y:S01]  /*0f60*/  SHFL.IDX PT, R0, R0, RZ, 0x1f ;  /* 0x00001fff00007589 */ /* 0x008ee200000e0000 */
[----:B--2---:R-:W-:Y:S01]  /*0f70*/  ULEA UR6, UR7, UR6, 0x18 ;  /* 0x0000000607067291 */ /* 0x004fe2000f8ec03f */
[----:B---3--:R-:W-:-:S13]  /*0f80*/  R2UR UR4, R0 ;  /* 0x00000000000472ca */ /* 0x008fda00000e0000 */
[----:B------:R-:W-:-:S04]  /*0f90*/  ULEA.HI UR5, UR4, UR4, URZ, 0x1 ;  /* 0x0000000404057291 */ /* 0x000fc8000f8f083f */
[----:B------:R-:W-:-:S04]  /*0fa0*/  ULOP3.LUT UR5, UR5, 0x1ffffe, URZ, 0xc0, !UPT ;  /* 0x001ffffe05057892 */ /* 0x000fc8000f8ec03f */
[----:B------:R-:W-:-:S03]  /*0fb0*/  UIADD3 UR5, UR4, -UR5, URZ ;  /* 0x8000000504057290 */ /* 0x000fc6000fffe03f */
[----:B------:R-:W-:Y:S01]  /*0fc0*/  ULDC UR4, c[0x0][0x28c] ;  /* 0x0000a30000047ab9 */ /* 0x000fe20000000800 */
[----:B------:R-:W-:Y:S01]  /*0fd0*/  ULEA UR5, UR5, UR6, 0xb ;  /* 0x0000000605057291 */ /* 0x000fe2000f8e583f */
[----:B------:R-:W-:-:S03]  /*0fe0*/  ISETP.LT.AND P0, PT, RZ, UR4, PT ;  /* 0x00000004ff007c0c */ /* 0x000fc6000bf01270 */
[----:B------:R-:W-:-:S04]  /*0ff0*/  UIADD3 UR5, UR5, 0x100, URZ ;  /* 0x0000010005057890 */ /* 0x000fc8000fffe03f */
[----:B------:R-:W-:-:S04]  /*1000*/  USHF.R.U32.HI UR5, URZ, 0x4, UR5 ;  /* 0x000000043f057899 */ /* 0x000fc80008011605 */
[----:B------:R-:W-:-:S04]  /*1010*/  ULOP3.LUT UR5, UR5, 0x3fff, URZ, 0xc0, !UPT ;  /* 0x00003fff05057892 */ /* 0x000fc8000f8ec03f */
[----:B------:R-:W-:Y:S01]  /*1020*/  ULOP3.LUT UR41, UR5, 0x10000, URZ, 0xfc, !UPT ;  /* 0x0001000005297892 */ /* 0x000fe2000f8efc3f */
[----:B01--4-:R-:W-:Y:S11]  /*1030*/  @P0 BRA `(.L_x_13) ;  /* 0x0000000000400947 */ /* 0x013ff60003800000 */
[----:B------:R-:W-:Y:S01]  /*1040*/  MOV R0, 0x0 ;  /* 0x0000000000007802 */ /* 0x000fe20000000f00 */
[----:B------:R-:W-:Y:S01]  /*1050*/  ULDC.64 UR4, c[0x4][0x68] ;  /* 0x01001a0000047ab9 */ /* 0x000fe20000000a00 */
[----:B------:R-:W-:Y:S01]  /*1060*/  ULDC.64 UR6, c[0x4][0x8] ;  /* 0x0100020000067ab9 */ /* 0x000fe20000000a00 */
[----:B01----:R-:W-:Y:S01]  /*1070*/  IMAD.U32 R4, RZ, RZ, UR4 ;  /* 0x00000004ff047e24 */ /* 0x003fe2000f8e00ff */
[----:B------:R0:W1:Y:S01]  /*1080*/  LDC.64 R14, c[0x4][R0] ;  /* 0x01000000000e7b82 */ /* 0x0000620000000a00 */
[----:B------:R-:W-:Y:S01]  /*1090*/  IMAD.U32 R5, RZ, RZ, UR5 ;  /* 0x00000005ff057e24 */ /* 0x000fe2000f8e00ff */
[----:B------:R-:W-:Y:S01]  /*10a0*/  ULDC.64 UR4, c[0x4][0x70] ;  /* 0x01001c0000047ab9 */ /* 0x000fe20000000a00 */
[----:B------:R-:W-:Y:S02]  /*10b0*/  IMAD.U32 R10, RZ, RZ, UR6 ;  /* 0x00000006ff0a7e24 */ /* 0x000fe4000f8e00ff */
[----:B------:R-:W-:Y:S02]  /*10c0*/  IMAD.U32 R6, RZ, RZ, UR4 ;  /* 0x00000004ff067e24 */ /* 0x000fe4000f8e00ff */
[----:B------:R-:W-:-:S02]  /*10d0*/  IMAD.U32 R7, RZ, RZ, UR5 ;  /* 0x00000005ff077e24 */ /* 0x000fc4000f8e00ff */
[----:B------:R-:W-:Y:S02]  /*10e0*/  IMAD.U32 R11, RZ, RZ, UR7 ;  /* 0x00000007ff0b7e24 */ /* 0x000fe4000f8e00ff */
[----:B------:R-:W-:Y:S02]  /*10f0*/  IMAD.MOV.U32 R8, RZ, RZ, 0x1e1 ;  /* 0x000001e1ff087424 */ /* 0x000fe400078e00ff */
[----:B------:R-:W-:Y:S02]  /*1100*/  IMAD.MOV.U32 R12, RZ, RZ, 0x1 ;  /* 0x00000001ff0c7424 */ /* 0x000fe400078e00ff */
[----:B0-----:R-:W-:-:S07]  /*1110*/  IMAD.MOV.U32 R13, RZ, RZ, RZ ;  /* 0x000000ffff0d7224 */ /* 0x001fce00078e00ff */
[----:B------:R-:W-:-:S07]  /*1120*/  LEPC R20, `(.L_x_13) ;  /* 0x000000001014794e */ /* 0x000fce0000000000 */
[----:B-1---5:R-:W-:Y:S05]  /*1130*/  CALL.ABS.NOINC R14 ;  /* 0x000000000e007343 */ /* 0x022fea0003c00000 */
.L_x_13:
[----:B------:R-:W-:-:S04]  /*1140*/  LOP3.LUT R0, R19, 0x1, RZ, 0xfc, !PT ;  /* 0x0000000113007812 */ /* 0x000fc800078efcff */
[----:B------:R-:W-:-:S13]  /*1150*/  ISETP.NE.AND P0, PT, R0, 0x3, PT ;  /* 0x000000030000780c */ /* 0x000fda0003f05270 */
[----:B------:R-:W-:Y:S05]  /*1160*/  @!P0 BRA `(.L_x_14) ;  /* 0x0000000000048947 */ /* 0x000fea0003800000 */
[----:B------:R-:W-:Y:S01]  /*1170*/  BPT.TRAP 0x1 ;  /* 0x000000040000795c */ /* 0x000fe20000300000 */
.L_x_14:
[----:B------:R-:W2:Y:S01]  /*1180*/  S2UR UR5, SR_CgaCtaId ;  /* 0x00000000000579c3 */ /* 0x000ea20000008800 */
[----:B------:R-:W-:Y:S01]  /*1190*/  UMOV UR4, 0x400 ;  /* 0x0000040000047882 */ /* 0x000fe20000000000 */
[----:B------:R-:W-:Y:S02]  /*11a0*/  IMAD.U32 R0, RZ, RZ, UR38 ;  /* 0x00000026ff007e24 */ /* 0x000fe4000f8e00ff */
[----:B------:R-:W-:-:S03]  /*11b0*/  IMAD.U32 R3, RZ, RZ, UR39 ;  /* 0x00000027ff037e24 */ /* 0x000fc6000f8e00ff */
[----:B------:R-:W-:Y:S01]  /*11c0*/  SHF.L.U32 R0, R0, 0x1f, RZ ;  /* 0x0000001f00007819 */ /* 0x000fe200000006ff */
[----:B--2---:R-:W-:-:S06]  /*11d0*/  ULEA UR4, UR5, UR4, 0x18 ;  /* 0x0000000405047291 */ /* 0x004fcc000f8ec03f */
[----:B------:R-:W-:-:S04]  /*11e0*/  IMAD.U32 R6, RZ, RZ, UR4 ;  /* 0x00000004ff067e24 */ /* 0x000fc8000f8e00ff */
[----:B------:R-:W-:-:S04]  /*11f0*/  IMAD R3, R3, 0x8, R6 ;  /* 0x0000000803037824 */ /* 0x000fc800078e0206 */
[----:B------:R2:W3:Y:S01]  /*1200*/  SYNCS.PHASECHK.TRANS64.TRYWAIT P1, [R3+URZ], R0 ;  /* 0x00000000030075a7 */ /* 0x0004e2000802017f */
[----:B------:R-:W-:Y:S05]  /*1210*/  @!P0 BRA `(.L_x_15) ;  /* 0x0000000000048947 */ /* 0x000fea0003800000 */
[----:B------:R-:W-:Y:S01]  /*1220*/  BPT.TRAP 0x1 ;  /* 0x000000040000795c */ /* 0x000fe20000300000 */
.L_x_15:
[----:B---3--:R-:W-:Y:S05]  /*1230*/  @P1 BRA `(.L_x_16) ;  /* 0x0000000000081947 */ /* 0x008fea0003800000 */
[----:B------:R-:W3:Y:S02]  /*1240*/  SYNCS.PHASECHK.TRANS64.TRYWAIT P1, [R3+URZ], R0 ;  /* 0x00000000030075a7 */ /* 0x000ee4000802017f */
[----:B---3--:R-:W-:Y:S05]  /*1250*/  @!P1 BRA `(.L_x_17) ;  /* 0x0000005800649947 */ /* 0x008fea0003800000 */
.L_x_16:
[----:B------:R-:W-:-:S04]  /*1260*/  UISETP.LT.AND UP0, UPT, UR40, 0x1, UPT ;  /* 0x000000012800788c */ /* 0x000fc8000bf01270 */
[----:B------:R-:W-:-:S06]  /*1270*/  USEL UR4, UR40, 0x1, UP0 ;  /* 0x0000000128047887 */ /* 0x000fcc0008000000 */
[----:B--23--:R-:W-:Y:S01]  /*1280*/  IMAD.U32 R0, RZ, RZ, UR4 ;  /* 0x00000004ff007e24 */ /* 0x00cfe2000f8e00ff */
[----:B------:R-:W-:Y:S05]  /*1290*/  WARPSYNC.ALL ;  /* 0x0000000000007948 */ /* 0x000fea0003800000 */
[----:B------:R-:W-:-:S04]  /*12a0*/  IADD3 R0, -R0, UR40, RZ ;  /* 0x0000002800007c10 */ /* 0x000fc8000fffe1ff */
[----:B------:R-:W-:Y:S02]  /*12b0*/  ISETP.GE.AND P1, PT, R0, 0x1, PT ;  /* 0x000000010000780c */ /* 0x000fe40003f26270 */
[----:B------:R-:W-:Y:S01]  /*12c0*/  R2UR UR4, R6 ;  /* 0x00000000060472ca */ /* 0x000fe200000e0000 */
[----:B------:R-:W-:Y:S01]  /*12d0*/  WARPGROUP.ARRIVE ;  /* 0x00000000000079c5 */ /* 0x000fe20000000000 */
[----:B------:R-:W-:Y:S01]  /*12e0*/  UMOV UR5, 0xc0000010 ;  /* 0xc000001000057882 */ /* 0x000fe20000000000 */
[----:B------:R-:W-:-:S10]  /*12f0*/  UMOV UR7, 0xc0000010 ;  /* 0xc000001000077882 */ /* 0x000fd40000000000 */
[----:B------:R-:W-:-:S04]  /*1300*/  UIADD3 UR4, UR4, 0x8100, URZ ;  /* 0x0000810004047890 */ /* 0x000fc8000fffe03f */
[----:B------:R-:W-:-:S04]  /*1310*/  USHF.R.U32.HI UR4, URZ, 0x4, UR4 ;  /* 0x000000043f047899 */ /* 0x000fc80008011604 */
[----:B------:R-:W-:-:S04]  /*1320*/  ULOP3.LUT UR4, UR4, 0x3fff, URZ, 0xc0, !UPT ;  /* 0x00003fff04047892 */ /* 0x000fc8000f8ec03f */
[----:B------:R-:W-:Y:S02]  /*1330*/  ULOP3.LUT UR10, UR4, 0x10000, URZ, 0xfc, !UPT ;  /* 0x00010000040a7892 */ /* 0x000fe4000f8efc3f */
[----:B------:R-:W-:Y:S02]  /*1340*/  ULEA UR4, UR39, UR41, 0x9 ;  /* 0x0000002927047291 */ /* 0x000fe4000f8e483f */
[----:B------:R-:W-:Y:S02]  /*1350*/  ULEA UR6, UR39, UR10, 0x7 ;  /* 0x0000000a27067291 */ /* 0x000fe4000f8e383f */
[----:B------:R-:W-:-:S07]  /*1360*/  UIADD3 UR8, UR4, 0x100, URZ ;  /* 0x0000010004087890 */ /* 0x000fce000fffe03f */
[----:B------:R-:W-:Y:S01]  /*1370*/  IGMMA.64x64x32.S8.S8 R56, gdesc[UR4], RZ, !UPT, gsb0 ;  /* 0x01e00000043879f1 */ /* 0x000fe2000c0410ff */
[----:B------:R-:W-:Y:S01]  /*1380*/  UMOV UR4, UR8 ;  /* 0x0000000800047c82 */ /* 0x000fe20008000000 */
[----:B------:R-:W-:Y:S01]  /*1390*/  UMOV UR5, 0xc0000010 ;  /* 0xc000001000057882 */ /* 0x000fe20000000000 */
[----:B------:R-:W-:Y:S02]  /*13a0*/  WARPGROUP.DEPBAR.LE gsb0, 0x0 ;  /* 0x00008000000079c5 */ /* 0x000fe40000010000 */
[----:B------:R-:W-:-:S06]  /*13b0*/  WARPGROUP.ARRIVE ;  /* 0x00000000000079c5 */ /* 0x000fcc0000000000 */
[----:B------:R-:W-:Y:S03]  /*13c0*/  IGMMA.64x64x32.S8.S8 R24, gdesc[UR4], RZ, !UPT, gsb0 ;  /* 0x01e00000041879f1 */ /* 0x000fe6000c0410ff */
[----:B------:R-:W-:Y:S02]  /*13d0*/  WARPGROUP.DEPBAR.LE gsb0, 0x0 ;  /* 0x00008000000079c5 */ /* 0x000fe40000010000 */
[----:B------:R-:W-:Y:S05]  /*13e0*/  @!P1 BRA `(.L_x_18) ;  /* 0x0000000000dc9947 */ /* 0x000fea0003800000 */
[----:B------:R-:W-:Y:S02]  /*13f0*/  UIADD3 UR4, UR39, 0x1, URZ ;  /* 0x0000000127047890 */ /* 0x000fe4000fffe03f */
[----:B------:R-:W-:Y:S02]  /*1400*/  IMAD.U32 R3, RZ, RZ, UR39 ;  /* 0x00000027ff037e24 */ /* 0x000fe4000f8e00ff */
[----:B------:R-:W-:-:S04]  /*1410*/  UISETP.NE.AND UP0, UPT, UR4, 0x4, UPT ;  /* 0x000000040400788c */ /* 0x000fc8000bf05270 */
[----:B------:R-:W-:Y:S02]  /*1420*/  USEL UR5, URZ, 0x1, UP0 ;  /* 0x000000013f057887 */ /* 0x000fe40008000000 */
[----:B------:R-:W-:Y:S02]  /*1430*/  USEL UR8, UR4, URZ, UP0 ;  /* 0x0000003f04087287 */ /* 0x000fe40008000000 */
[----:B------:R-:W-:-:S06]  /*1440*/  ULOP3.LUT UR5, UR38, UR5, URZ, 0x3c, !UPT ;  /* 0x0000000526057292 */ /* 0x000fcc000f8e3c3f */
[----:B------:R-:W-:-:S07]  /*1450*/  IMAD.U32 R7, RZ, RZ, UR5 ;  /* 0x00000005ff077e24 */ /* 0x000fce000f8e00ff */
.L_x_25:
[----:B------:R-:W-:Y:S05]  /*1460*/  @!P0 BRA `(.L_x_19) ;  /* 0x0000000000048947 */ /* 0x000fea0003800000 */
[----:B------:R-:W-:Y:S01]  /*1470*/  BPT.TRAP 0x1 ;  /* 0x000000040000795c */ /* 0x000fe20000300000 */
.L_x_19:
[----:B------:R-:W2:Y:S01]  /*1480*/  S2UR UR5, SR_CgaCtaId ;  /* 0x00000000000579c3 */ /* 0x000ea20000008800 */
[----:B------:R-:W-:Y:S01]  /*1490*/  UMOV UR4, 0x400 ;  /* 0x0000040000047882 */ /* 0x000fe20000000000 */
[----:B01----:R-:W-:Y:S01]  /*14a0*/  IMAD.U32 R5, RZ, RZ, UR8 ;  /* 0x00000008ff057e24 */ /* 0x003fe2000f8e00ff */
[----:B------:R-:W-:Y:S01]  /*14b0*/  SHF.L.U32 R4, R7, 0x1f, RZ ;  /* 0x0000001f07047819 */ /* 0x000fe200000006ff */
[----:B--2---:R-:W-:-:S06]  /*14c0*/  ULEA UR4, UR5, UR4, 0x18 ;  /* 0x0000000405047291 */ /* 0x004fcc000f8ec03f */
[----:B------:R-:W-:-:S04]  /*14d0*/  IMAD.U32 R6, RZ, RZ, UR4 ;  /* 0x00000004ff067e24 */ /* 0x000fc8000f8e00ff */
[----:B------:R-:W-:-:S04]  /*14e0*/  IMAD R5, R5, 0x8, R6 ;  /* 0x0000000805057824 */ /* 0x000fc800078e0206 */
[----:B------:R0:W1:Y:S01]  /*14f0*/  SYNCS.PHASECHK.TRANS64.TRYWAIT P1, [R5+URZ], R4 ;  /* 0x00000004050075a7 */ /* 0x000062000802017f */
[----:B------:R-:W-:Y:S05]  /*1500*/  @!P0 BRA `(.L_x_20) ;  /* 0x0000000000048947 */ /* 0x000fea0003800000 */
[----:B------:R-:W-:Y:S01]  /*1510*/  BPT.TRAP 0x1 ;  /* 0x000000040000795c */ /* 0x000fe20000300000 */
.L_x_20:
[----:B-1----:R-:W-:Y:S05]  /*1520*/  @P1 BRA `(.L_x_21) ;  /* 0x0000000000081947 */ /* 0x002fea0003800000 */
[----:B------:R-:W1:Y:S02]  /*1530*/  SYNCS.PHASECHK.TRANS64.TRYWAIT P1, [R5+URZ], R4 ;  /* 0x00000004050075a7 */ /* 0x000e64000802017f */
[----:B-1----:R-:W-:Y:S05]  /*1540*/  @!P1 BRA `(.L_x_22) ;  /* 0x0000005400bc9947 */ /* 0x002fea0003800000 */
.L_x_21:
[----:B------:R-:W-:Y:S01]  /*1550*/  ULEA UR6, UR8, UR10, 0x7 ;  /* 0x0000000a08067291 */ /* 0x000fe2000f8e383f */
[----:B------:R-:W-:Y:S01]  /*1560*/  WARPGROUP.ARRIVE ;  /* 0x00000000000079c5 */ /* 0x000fe20000000000 */
[----:B------:R-:W-:Y:S01]  /*1570*/  ULEA UR4, UR8, UR41, 0x9 ;  /* 0x0000002908047291 */ /* 0x000fe2000f8e483f */
[----:B------:R-:W-:Y:S01]  /*1580*/  UMOV UR7, 0xc0000010 ;  /* 0xc000001000077882 */ /* 0x000fe20000000000 */
[----:B------:R-:W-:Y:S02]  /*1590*/  UMOV UR5, 0xc0000010 ;  /* 0xc000001000057882 */ /* 0x000fe40000000000 */
[----:B------:R-:W-:-:S05]  /*15a0*/  UIADD3 UR9, UR4, 0x100, URZ ;  /* 0x0000010004097890 */ /* 0x000fca000fffe03f */
[----:B------:R-:W-:Y:S01]  /*15b0*/  IGMMA.64x64x32.S8.S8 R56, gdesc[UR4], R56, gsb0 ;  /* 0x01e00000043879f1 */ /* 0x000fe20008041038 */
[----:B------:R-:W-:Y:S01]  /*15c0*/  UMOV UR5, 0xc0000010 ;  /* 0xc000001000057882 */ /* 0x000fe20000000000 */
[----:B------:R-:W-:Y:S01]  /*15d0*/  UMOV UR4, UR9 ;  /* 0x0000000900047c82 */ /* 0x000fe20008000000 */
[----:B------:R-:W-:Y:S02]  /*15e0*/  WARPGROUP.DEPBAR.LE gsb0, 0x0 ;  /* 0x00008000000079c5 */ /* 0x000fe40000010000 */
[----:B------:R-:W-:-:S06]  /*15f0*/  WARPGROUP.ARRIVE ;  /* 0x00000000000079c5 */ /* 0x000fcc0000000000 */
[----:B------:R-:W-:Y:S03]  /*1600*/  IGMMA.64x64x32.S8.S8 R24, gdesc[UR4], R24, gsb0 ;  /* 0x01e00000041879f1 */ /* 0x000fe60008041018 */
[----:B------:R-:W-:Y:S02]  /*1610*/  WARPGROUP.DEPBAR.LE gsb0, 0x0 ;  /* 0x00008000000079c5 */ /* 0x000fe40000010000 */
[----:B------:R-:W-:Y:S05]  /*1620*/  @!P0 BRA `(.L_x_23) ;  /* 0x0000000000048947 */ /* 0x000fea0003800000 */
[----:B------:R-:W-:Y:S01]  /*1630*/  BPT.TRAP 0x1 ;  /* 0x000000040000795c */ /* 0x000fe20000300000 */
.L_x_23:
[----:B01----:R-:W-:Y:S01]  /*1640*/  IMAD R4, R3, 0x8, R6 ;  /* 0x0000000803047824 */ /* 0x003fe200078e0206 */
[----:B------:R-:W-:-:S03]  /*1650*/  ISETP.GT.U32.AND P1, PT, R19, 0x1, PT ;  /* 0x000000011300780c */ /* 0x000fc60003f24070 */
[----:B------:R-:W-:-:S05]  /*1660*/  VIADD R4, R4, 0x20 ;  /* 0x0000002004047836 */ /* 0x000fca0000000000 */
[----:B------:R-:W-:-:S04]  /*1670*/  PRMT R4, RZ, 0x654, R4 ;  /* 0x00000654ff047816 */ /* 0x000fc80000000004 */
[----:B------:R0:W-:Y:S01]  /*1680*/  SYNCS.ARRIVE.TRANS64.RED.A1T0 RZ, [R4+URZ], RZ ;  /* 0x000000ff04ff79a7 */ /* 0x0001e2000810043f */
[----:B------:R-:W-:Y:S05]  /*1690*/  @P1 BRA `(.L_x_24) ;  /* 0x0000000000041947 */ /* 0x000fea0003800000 */
[----:B------:R-:W-:Y:S01]  /*16a0*/  BPT.TRAP 0x1 ;  /* 0x000000040000795c */ /* 0x000fe20000300000 */
.L_x_24:
[----:B------:R-:W-:Y:S01]  /*16b0*/  UIADD3 UR8, UR8, 0x1, URZ ;  /* 0x0000000108087890 */ /* 0x000fe2000fffe03f */
[C---:B------:R-:W-:Y:S01]  /*16c0*/  ISETP.GT.AND P2, PT, R0.reuse, 0x1, PT ;  /* 0x000000010000780c */ /* 0x040fe20003f44270 */
[----:B------:R-:W-:Y:S02]  /*16d0*/  VIADD R3, R3, 0x1 ;  /* 0x0000000103037836 */ /* 0x000fe40000000000 */
[----:B------:R-:W-:Y:S01]  /*16e0*/  UISETP.NE.AND UP0, UPT, UR8, 0x4, UPT ;  /* 0x000000040800788c */ /* 0x000fe2000bf05270 */
[----:B------:R-:W-:Y:S02]  /*16f0*/  VIADD R0, R0, 0xffffffff ;  /* 0xffffffff00007836 */ /* 0x000fe40000000000 */
[C---:B------:R-:W-:Y:S01]  /*1700*/  ISETP.NE.AND P1, PT, R3.reuse, 0x4, PT ;  /* 0x000000040300780c */ /* 0x040fe20003f25270 */
[----:B------:R-:W-:Y:S02]  /*1710*/  USEL UR4, URZ, 0x1, UP0 ;  /* 0x000000013f047887 */ /* 0x000fe40008000000 */
[----:B------:R-:W-:Y:S01]  /*1720*/  USEL UR8, UR8, URZ, UP0 ;  /* 0x0000003f08087287 */ /* 0x000fe20008000000 */
[----:B------:R-:W-:-:S03]  /*1730*/  SEL R3, R3, RZ, P1 ;  /* 0x000000ff03037207 */ /* 0x000fc60000800000 */
[----:B------:R-:W-:Y:S01]  /*1740*/  LOP3.LUT R7, R7, UR4, RZ, 0x3c, !PT ;  /* 0x0000000407077c12 */ /* 0x000fe2000f8e3cff */
[----:B------:R-:W-:Y:S07]  /*1750*/  @P2 BRA `(.L_x_25) ;  /* 0xfffffffc00402947 */ /* 0x000fee000383ffff */
.L_x_18:
[----:B------:R-:W2:Y:S02]  /*1760*/  LDC R0, c[0x0][0x28c] ;  /* 0x0000a300ff007b82 */ /* 0x000ea40000000800 */
[----:B--2---:R-:W-:-:S13]  /*1770*/  ISETP.GE.AND P1, PT, R0, 0x1, PT ;  /* 0x000000010000780c */ /* 0x004fda0003f26270 */
[----:B------:R-:W-:Y:S05]  /*1780*/  @!P1 BRA `(.L_x_26) ;  /* 0x0000000000389947 */ /* 0x000fea0003800000 */
[----:B------:R-:W-:Y:S05]  /*1790*/  @!P0 BRA `(.L_x_27) ;  /* 0x0000000000048947 */ /* 0x000fea0003800000 */
[----:B------:R-:W-:Y:S01]  /*17a0*/  BPT.TRAP 0x1 ;  /* 0x000000040000795c */ /* 0x000fe20000300000 */
.L_x_27:
[----:B------:R-:W-:Y:S01]  /*17b0*/  UISETP.LT.AND UP0, UPT, UR40, 0x1, UPT ;  /* 0x000000012800788c */ /* 0x000fe2000bf01270 */
[----:B------:R-:W-:-:S03]  /*17c0*/  ISETP.GT.U32.AND P0, PT, R19, 0x1, PT ;  /* 0x000000011300780c */ /* 0x000fc60003f04070 */
[----:B------:R-:W-:-:S04]  /*17d0*/  USEL UR4, UR40, 0x1, UP0 ;  /* 0x0000000128047887 */ /* 0x000fc80008000000 */
[----:B------:R-:W-:-:S04]  /*17e0*/  UIADD3 UR4, UR39, UR40, -UR4 ;  /* 0x0000002827047290 */ /* 0x000fc8000fffe804 */
[----:B------:R-:W-:-:S04]  /*17f0*/  USHF.L.U32 UR4, UR4, 0x3, URZ ;  /* 0x0000000304047899 */ /* 0x000fc8000800063f */
[----:B------:R-:W-:-:S06]  /*1800*/  ULOP3.LUT UR4, UR4, 0x18, URZ, 0xc0, !UPT ;  /* 0x0000001804047892 */ /* 0x000fcc000f8ec03f */
[----:B------:R-:W-:-:S05]  /*1810*/  IMAD.U32 R3, RZ, RZ, UR4 ;  /* 0x00000004ff037e24 */ /* 0x000fca000f8e00ff */
[----:B------:R-:W-:-:S04]  /*1820*/  IADD3 R0, R6, 0x20, R3 ;  /* 0x0000002006007810 */ /* 0x000fc80007ffe003 */
[----:B------:R-:W-:-:S04]  /*1830*/  PRMT R0, RZ, 0x654, R0 ;  /* 0x00000654ff007816 */ /* 0x000fc80000000000 */
[----:B------:R2:W-:Y:S01]  /*1840*/  SYNCS.ARRIVE.TRANS64.RED.A1T0 RZ, [R0+URZ], RZ ;  /* 0x000000ff00ff79a7 */ /* 0x0005e2000810043f */
[----:B------:R-:W-:Y:S05]  /*1850*/  @P0 BRA `(.L_x_26) ;  /* 0x0000000000040947 */ /* 0x000fea0003800000 */
[----:B------:R-:W-:Y:S01]  /*1860*/  BPT.TRAP 0x1 ;  /* 0x000000040000795c */ /* 0x000fe20000300000 */
.L_x_26:
[----:B------:R-:W3:Y:S01]  /*1870*/  LDC R6, c[0x0][0x288] ;  /* 0x0000a200ff067b82 */ /* 0x000ee20000000800 */
[--C-:B--2---:R-:W-:Y:S01]  /*1880*/  SHF.R.U32.HI R0, RZ, 0x2, R18.reuse ;  /* 0x00000002ff007819 */ /* 0x104fe20000011612 */
[----:B------:R-:W-:Y:S01]  /*1890*/  UIADD3 UR39, UR40, UR39, URZ ;  /* 0x0000002728277290 */ /* 0x000fe2000fffe03f */
[----:B01----:R-:W-:Y:S01]  /*18a0*/  SHF.R.U32.HI R5, RZ, 0x7, R18 ;  /* 0x00000007ff057819 */ /* 0x003fe20000011612 */
[----:B------:R-:W-:Y:S01]  /*18b0*/  IMAD.SHL.U32 R91, R91, 0x40, RZ ;  /* 0x000000405b5b7824 */ /* 0x000fe200078e00ff */
[----:B------:R-:W-:Y:S01]  /*18c0*/  LOP3.LUT R3, R0, 0x7, RZ, 0xc0, !PT ;  /* 0x0000000700037812 */ /* 0x000fe200078ec0ff */
[----:B------:R-:W-:Y:S01]  /*18d0*/  USHF.R.U32.HI UR4, URZ, 0x2, UR39 ;  /* 0x000000023f047899 */ /* 0x000fe20008011627 */
[----:B------:R-:W-:Y:S01]  /*18e0*/  LOP3.LUT R4, R18, 0x60, RZ, 0xc0, !PT ;  /* 0x0000006012047812 */ /* 0x000fe200078ec0ff */
[----:B------:R-:W-:Y:S01]  /*18f0*/  IMAD.SHL.U32 R9, R90, 0x100, RZ ;  /* 0x000001005a097824 */ /* 0x000fe200078e00ff */
[----:B------:R-:W-:Y:S01]  /*1900*/  LOP3.LUT R0, R5, 0x1, RZ, 0xc0, !PT ;  /* 0x0000000105007812 */ /* 0x000fe200078ec0ff */
[----:B------:R-:W-:Y:S01]  /*1910*/  ULOP3.LUT UR4, UR4, 0x1, URZ, 0xc0, !UPT ;  /* 0x0000000104047892 */ /* 0x000fe2000f8ec03f */
[----:B------:R-:W-:Y:S01]  /*1920*/  SHF.R.U32.HI R8, RZ, 0x1, R4 ;  /* 0x00000001ff087819 */ /* 0x000fe20000011604 */
[----:B------:R-:W-:Y:S01]  /*1930*/  IMAD.SHL.U32 R14, R18, 0x2, RZ ;  /* 0x00000002120e7824 */ /* 0x000fe200078e00ff */
[----:B------:R-:W-:Y:S01]  /*1940*/  ULDC UR8, c[0x0][0x284] ;  /* 0x0000a10000087ab9 */ /* 0x000fe20000000800 */
[----:B------:R-:W-:Y:S01]  /*1950*/  IMAD.SHL.U32 R4, R0, 0x40, RZ ;  /* 0x0000004000047824 */ /* 0x000fe200078e00ff */
[----:B------:R-:W-:Y:S01]  /*1960*/  IADD3 R5, RZ, -R8, -R3 ;  /* 0x80000008ff057210 */ /* 0x000fe20007ffe803 */
[----:B------:R-:W-:Y:S01]  /*1970*/  UISETP.GT.U32.AND UP1, UPT, UR39, 0x3, UPT ;  /* 0x000000032700788c */ /* 0x000fe2000bf24070 */
[----:B------:R-:W-:Y:S01]  /*1980*/  SHF.R.S32.HI R94, RZ, 0x1f, R89 ;  /* 0x0000001fff5e7819 */ /* 0x000fe20000011459 */
[----:B------:R-:W-:Y:S01]  /*1990*/  UISETP.NE.U32.AND UP0, UPT, UR4, 0x1, UPT ;  /* 0x000000010400788c */ /* 0x000fe2000bf05070 */
[----:B------:R-:W-:Y:S01]  /*19a0*/  LOP3.LUT R3, R4, 0x40, R3, 0xe2, !PT ;  /* 0x0000004004037812 */ /* 0x000fe200078ee203 */
[----:B------:R-:W-:Y:S01]  /*19b0*/  IMAD R100, R0, -0x40, R5 ;  /* 0xffffffc000647824 */ /* 0x000fe200078e0205 */
[----:B------:R-:W-:Y:S01]  /*19c0*/  LOP3.LUT R4, R18, 0x3, RZ, 0xc0, !PT ;  /* 0x0000000312047812 */ /* 0x000fe200078ec0ff */
[----:B------:R-:W-:Y:S01]  /*19d0*/  ULDC.64 UR6, c[0x0][0x5d0] ;  /* 0x0001740000067ab9 */ /* 0x000fe20000000a00 */
[C---:B------:R-:W-:Y:S01]  /*19e0*/  LOP3.LUT R14, R91.reuse, 0x6, R14, 0xf8, !PT ;  /* 0x000000065b0e7812 */ /* 0x040fe200078ef80e */
[----:B------:R-:W-:Y:S01]  /*19f0*/  UISETP.LT.U32.AND UP1, UPT, UR40, 0x4, UP1 ;  /* 0x000000042800788c */ /* 0x000fe20008f21070 */
[----:B---3--:R-:W-:Y:S01]  /*1a00*/  ISETP.GE.AND P0, PT, R91, R6, PT ;  /* 0x000000065b00720c */ /* 0x008fe20003f06270 */
[----:B------:R-:W-:Y:S01]  /*1a10*/  UISETP.GT.U32.AND UP0, UPT, UR40, 0x3, !UP0 ;  /* 0x000000032800788c */ /* 0x000fe2000c704070 */
[----:B------:R-:W-:Y:S01]  /*1a20*/  IMAD R0, R4, -0x2, R6 ;  /* 0xfffffffe04007824 */ /* 0x000fe200078e0206 */
[----:B------:R-:W-:Y:S01]  /*1a30*/  SHF.R.S32.HI R15, RZ, 0x1f, R14 ;  /* 0x0000001fff0f7819 */ /* 0x000fe2000001140e */
[----:B------:R-:W-:Y:S01]  /*1a40*/  IMAD R6, R94, UR6, RZ ;  /* 0x000000065e067c24 */ /* 0x000fe2000f8e02ff */
[C---:B------:R-:W-:Y:S01]  /*1a50*/  ISETP.GE.OR P0, PT, R9.reuse, UR8, P0 ;  /* 0x0000000809007c0c */ /* 0x040fe20008706670 */
[----:B------:R-:W-:Y:S01]  /*1a60*/  IMAD.WIDE R4, R90, 0x100, RZ ;  /* 0x000001005a047825 */ /* 0x000fe200078e02ff */
[----:B------:R-:W-:Y:S01]  /*1a70*/  USEL UR5, URZ, 0x1, !UP1 ;  /* 0x000000013f057887 */ /* 0x000fe2000c800000 */
[----:B------:R-:W-:Y:S01]  /*1a80*/  IADD3 R100, -R9, UR8, R100 ;  /* 0x0000000809647c10 */ /* 0x000fe2000fffe164 */
[----:B------:R-:W-:Y:S01]  /*1a90*/  USEL UR4, URZ, 0x1, !UP0 ;  /* 0x000000013f047887 */ /* 0x000fe2000c000000 */
[C---:B------:R-:W-:Y:S01]  /*1aa0*/  IMAD R11, R89.reuse, UR7, R6 ;  /* 0x00000007590b7c24 */ /* 0x040fe2000f8e0206 */
[----:B------:R-:W-:Y:S01]  /*1ab0*/  ULOP3.LUT UR39, UR39, 0x3, URZ, 0xc0, !UPT ;  /* 0x0000000327277892 */ /* 0x000fe2000f8ec03f */
[----:B------:R-:W-:Y:S01]  /*1ac0*/  IMAD.WIDE.U32 R6, R89, UR6, R14 ;  /* 0x0000000659067c25 */ /* 0x000fe2000f8e000e */
[----:B------:R-:W-:Y:S01]  /*1ad0*/  ULOP3.LUT UR38, UR4, UR38, UR5, 0x96, !UPT ;  /* 0x0000002604267292 */ /* 0x000fe2000f8e9605 */
[----:B------:R-:W-:-:S02]  /*1ae0*/  LOP3.LUT R103, R4, R3, R8, 0xfe, !PT ;  /* 0x0000000304677212 */ /* 0x000fc400078efe08 */
[----:B------:R-:W-:Y:S02]  /*1af0*/  IMAD.IADD R3, R0, 0x1, -R91 ;  /* 0x0000000100037824 */ /* 0x000fe400078e0a5b */
[----:B------:R-:W-:Y:S02]  /*1b00*/  IMAD.IADD R7, R7, 0x1, R11 ;  /* 0x0000000107077824 */ /* 0x000fe400078e020b */
[----:B------:R-:W-:Y:S01]  /*1b10*/  IMAD.MOV.U32 R0, RZ, RZ, -0x1 ;  /* 0xffffffffff007424 */ /* 0x000fe200078e00ff */
[----:B------:R-:W-:Y:S06]  /*1b20*/  @P0 BRA `(.L_x_28) ;  /* 0x0000003000f40947 */ /* 0x000fec0003800000 */
[----:B------:R-:W0:Y:S01]  /*1b30*/  LDC.64 R20, c[0x0][0x5c8] ;  /* 0x00017200ff147b82 */ /* 0x000e220000000a00 */
[----:B------:R-:W-:Y:S01]  /*1b40*/  ULDC.64 UR4, c[0x0][0x5c0] ;  /* 0x0001700000047ab9 */ /* 0x000fe20000000a00 */
[----:B------:R-:W-:Y:S01]  /*1b50*/  BSSY B0, `(.L_x_28) ;  /* 0x000033a000007945 */ /* 0x000fe20003800000 */
[-C--:B0-----:R-:W-:Y:S01]  /*1b60*/  IMAD R8, R5, R20.reuse, RZ ;  /* 0x0000001405087224 */ /* 0x081fe200078e02ff */
[----:B------:R-:W-:Y:S01]  /*1b70*/  SHF.L.U64.HI R13, R20, 0x7, R21 ;  /* 0x00000007140d7819 */ /* 0x000fe20000010215 */
[----:B------:R-:W-:-:S04]  /*1b80*/  IMAD.WIDE.U32 R6, R103, R20, R6 ;  /* 0x0000001467067225 */ /* 0x000fc800078e0006 */
[----:B------:R-:W-:Y:S01]  /*1b90*/  IMAD R9, R103, R21, R8 ;  /* 0x0000001567097224 */ /* 0x000fe200078e0208 */
[----:B------:R-:W-:Y:S01]  /*1ba0*/  IADD3 R92, P0, R6, UR4, RZ ;  /* 0x00000004065c7c10 */ /* 0x000fe2000ff1e0ff */
[C---:B------:R-:W-:Y:S02]  /*1bb0*/  IMAD.SHL.U32 R11, R20.reuse, 0x80, RZ ;  /* 0x00000080140b7824 */ /* 0x040fe400078e00ff */
[----:B------:R-:W-:Y:S01]  /*1bc0*/  IMAD.IADD R9, R7, 0x1, R9 ;  /* 0x0000000107097824 */ /* 0x000fe200078e0209 */
[-C--:B------:R-:W-:Y:S02]  /*1bd0*/  LEA R6, P1, R20, R92.reuse, 0x3 ;  /* 0x0000005c14067211 */ /* 0x080fe400078218ff */
[----:B------:R-:W-:Y:S02]  /*1be0*/  IADD3 R8, P2, R11, R92, RZ ;  /* 0x0000005c0b087210 */ /* 0x000fe40007f5e0ff */
[----:B------:R-:W-:Y:S02]  /*1bf0*/  IADD3.X R93, R9, UR5, RZ, P0, !PT ;  /* 0x00000005095d7c10 */ /* 0x000fe400087fe4ff */
[----:B-----5:R-:W-:-:S02]  /*1c00*/  ISETP.NE.AND P0, PT, R23, RZ, PT ;  /* 0x000000ff1700720c */ /* 0x020fc40003f05270 */
[----:B------:R-:W-:Y:S01]  /*1c10*/  LEA.HI.X R7, R20, R93, R21, 0x3, P1 ;  /* 0x0000005d14077211 */ /* 0x000fe200008f1c15 */
[----:B------:R-:W-:Y:S01]  /*1c20*/  IMAD.X R9, R13, 0x1, R93, P2 ;  /* 0x000000010d097824 */ /* 0x000fe200010e065d */
[----:B------:R-:W-:-:S05]  /*1c30*/  IADD3 R10, P1, R11, R6, RZ ;  /* 0x000000060b0a7210 */ /* 0x000fca0007f3e0ff */
[----:B------:R-:W-:-:S04]  /*1c40*/  IMAD.X R11, R13, 0x1, R7, P1 ;  /* 0x000000010d0b7824 */ /* 0x000fc800008e0607 */
[----:B------:R-:W-:Y:S05]  /*1c50*/  @!P0 BRA `(.L_x_29) ;  /* 0x0000002400948947 */ /* 0x000fea0003800000 */
[----:B------:R-:W0:Y:S01]  /*1c60*/  LDC.64 R90, c[0x0][0x5b0] ;  /* 0x00016c00ff5a7b82 */ /* 0x000e220000000a00 */
[----:B------:R-:W-:Y:S01]  /*1c70*/  ULDC.64 UR4, c[0x0][0x5b8] ;  /* 0x00016e0000047ab9 */ /* 0x000fe20000000a00 */
[----:B------:R-:W-:Y:S01]  /*1c80*/  ISETP.GE.AND P0, PT, R100, 0x1, PT ;  /* 0x000000016400780c */ /* 0x000fe20003f06270 */
[----:B------:R-:W-:Y:S01]  /*1c90*/  IMAD R20, R94, UR4, RZ ;  /* 0x000000045e147c24 */ /* 0x000fe2000f8e02ff */
[----:B------:R-:W-:Y:S01]  /*1ca0*/  BSSY B1, `(.L_x_30) ;  /* 0x0000010000017945 */ /* 0x000fe20003800000 */
[----:B------:R-:W-:Y:S01]  /*1cb0*/  IMAD.WIDE.U32 R14, R89, UR4, R14 ;  /* 0x00000004590e7c25 */ /* 0x000fe2000f8e000e */
[----:B------:R-:W-:Y:S02]  /*1cc0*/  ISETP.LT.OR P3, PT, R3, 0x1, !P0 ;  /* 0x000000010300780c */ /* 0x000fe40004761670 */
[----:B------:R-:W1:Y:S01]  /*1cd0*/  LDC.64 R12, c[0x0][0x5a8] ;  /* 0x00016a00ff0c7b82 */ /* 0x000e620000000a00 */
[----:B------:R-:W-:Y:S02]  /*1ce0*/  IMAD R21, R89, UR5, R20 ;  /* 0x0000000559157c24 */ /* 0x000fe4000f8e0214 */
[----:B------:R-:W-:-:S02]  /*1cf0*/  IMAD.MOV.U32 R20, RZ, RZ, R14 ;  /* 0x000000ffff147224 */ /* 0x000fc400078e000e */
[----:B------:R-:W-:Y:S02]  /*1d00*/  IMAD.IADD R21, R15, 0x1, R21 ;  /* 0x000000010f157824 */ /* 0x000fe400078e0215 */
[-C--:B0-----:R-:W-:Y:S01]  /*1d10*/  IMAD R96, R5, R90.reuse, RZ ;  /* 0x0000005a05607224 */ /* 0x081fe200078e02ff */
[----:B------:R-:W-:Y:S01]  /*1d20*/  SHF.L.U64.HI R97, R90, 0x3, R91 ;  /* 0x000000035a617819 */ /* 0x000fe2000001025b */
[----:B------:R-:W-:-:S04]  /*1d30*/  IMAD.WIDE.U32 R94, R103, R90, R20 ;  /* 0x0000005a675e7225 */ /* 0x000fc800078e0014 */
[----:B------:R-:W-:Y:S01]  /*1d40*/  IMAD R101, R103, R91, R96 ;  /* 0x0000005b67657224 */ /* 0x000fe200078e0260 */
[----:B-1----:R-:W-:Y:S01]  /*1d50*/  IADD3 R94, P1, R94, R12, RZ ;  /* 0x0000000c5e5e7210 */ /* 0x002fe20007f3e0ff */
[----:B------:R-:W-:-:S03]  /*1d60*/  IMAD.SHL.U32 R96, R90, 0x8, RZ ;  /* 0x000000085a607824 */ /* 0x000fc600078e00ff */
[----:B------:R-:W-:Y:S01]  /*1d70*/  IADD3.X R95, R13, R95, R101, P1, !PT ;  /* 0x0000005f0d5f7210 */ /* 0x000fe20000ffe465 */
[----:B------:R-:W-:Y:S08]  /*1d80*/  @P3 BRA `(.L_x_31) ;  /* 0x0000000000043947 */ /* 0x000ff00003800000 */
[----:B------:R0:W5:Y:S02]  /*1d90*/  LDG.E.U8 R88, desc[UR36][R94.64] ;  /* 0x000000245e587981 */ /* 0x000164000c1e1100 */
.L_x_31:
[----:B------:R-:W-:Y:S05]  /*1da0*/  BSYNC B1 ;  /* 0x0000000000017941 */ /* 0x000fea0003800000 */
.L_x_30:
[----:B-----5:R-:W-:Y:S01]  /*1db0*/  LOP3.LUT R89, R88, 0xffff, RZ, 0xc0, !PT ;  /* 0x0000ffff58597812 */ /* 0x020fe200078ec0ff */
[----:B------:R-:W-:Y:S01]  /*1dc0*/  IMAD.WIDE.U32 R98, R103, R90, R96 ;  /* 0x0000005a67627225 */ /* 0x000fe200078e0060 */
[----:B------:R-:W-:Y:S01]  /*1dd0*/  ISETP.LT.OR P4, PT, R3, 0x2, !P0 ;  /* 0x000000020300780c */ /* 0x000fe20004781670 */
[----:B------:R-:W-:Y:S01]  /*1de0*/  BSSY B1, `(.L_x_32) ;  /* 0x000000e000017945 */ /* 0x000fe20003800000 */
[----:B------:R-:W-:Y:S01]  /*1df0*/  PRMT R102, R89, 0x8880, RZ ;  /* 0x0000888059667816 */ /* 0x000fe200000000ff */
[----:B------:R-:W-:Y:S01]  /*1e00*/  IMAD.IADD R99, R101, 0x1, R99 ;  /* 0x0000000165637824 */ /* 0x000fe200078e0263 */
[----:B------:R-:W-:Y:S02]  /*1e10*/  IADD3 R98, P2, P5, R14, R12, R98 ;  /* 0x0000000c0e627210 */ /* 0x000fe40007d5e062 */
[----:B------:R-:W-:Y:S01]  /*1e20*/  ISETP.GE.AND P1, PT, R100, 0x9, PT ;  /* 0x000000096400780c */ /* 0x000fe20003f26270 */
[----:B------:R-:W-:Y:S01]  /*1e30*/  IMAD R89, R102, R23, RZ ;  /* 0x0000001766597224 */ /* 0x000fe200078e02ff */
[----:B------:R-:W-:-:S02]  /*1e40*/  IADD3.X R99, R21, R13, R99, P2, P5 ;  /* 0x0000000d15637210 */ /* 0x000fc400017ea463 */
[----:B------:R-:W-:Y:S01]  /*1e50*/  ISETP.LT.OR P2, PT, R3, 0x1, !P1 ;  /* 0x000000010300780c */ /* 0x000fe20004f41670 */
[----:B------:R-:W-:-:S05]  /*1e60*/  @!P3 IMAD R101, R56, R22, R89 ;  /* 0x000000163865b224 */ /* 0x000fca00078e0259 */
[----:B------:R1:W-:Y:S01]  /*1e70*/  @!P3 STG.E.U8 desc[UR36][R92.64], R101 ;  /* 0x000000655c00b986 */ /* 0x0003e2000c101124 */
[----:B------:R-:W-:Y:S06]  /*1e80*/  @P4 BRA `(.L_x_33) ;  /* 0x00000000000c4947 */ /* 0x000fec0003800000 */
[----:B------:R-:W2:Y:S02]  /*1e90*/  LDG.E.U8 R88, desc[UR36][R94.64+0x1] ;  /* 0x000001245e587981 */ /* 0x000ea4000c1e1100 */
[----:B--2---:R-:W-:-:S05]  /*1ea0*/  PRMT R56, R88, 0x8880, RZ ;  /* 0x0000888058387816 */ /* 0x004fca00000000ff */
[----:B------:R-:W-:-:S07]  /*1eb0*/  IMAD R89, R56, R23, RZ ;  /* 0x0000001738597224 */ /* 0x000fce00078e02ff */
.L_x_33:
[----:B------:R-:W-:Y:S05]  /*1ec0*/  BSYNC B1 ;  /* 0x0000000000017941 */ /* 0x000fea0003800000 */
.L_x_32:
[----:B------:R-:W-:Y:S01]  /*1ed0*/  @!P4 IMAD R57, R57, R22, R89 ;  /* 0x000000163939c224 */ /* 0x000fe200078e0259 */
[----:B------:R-:W-:Y:S04]  /*1ee0*/  BSSY B1, `(.L_x_34) ;  /* 0x0000006000017945 */ /* 0x000fe80003800000 */
[----:B------:R2:W-:Y:S01]  /*1ef0*/  @!P4 STG.E.U8 desc[UR36][R92.64+0x1], R57 ;  /* 0x000001395c00c986 */ /* 0x0005e2000c101124 */
[----:B------:R-:W-:Y:S05]  /*1f00*/  @P2 BRA `(.L_x_35) ;  /* 0x00000000000c2947 */ /* 0x000fea0003800000 */
[----:B------:R-:W3:Y:S02]  /*1f10*/  LDG.E.U8 R88, desc[UR36][R98.64] ;  /* 0x0000002462587981 */ /* 0x000ee4000c1e1100 */
[----:B---3--:R-:W-:-:S05]  /*1f20*/  PRMT R56, R88, 0x8880, RZ ;  /* 0x0000888058387816 */ /* 0x008fca00000000ff */
[----:B------:R-:W-:-:S07]  /*1f30*/  IMAD R89, R56, R23, RZ ;  /* 0x0000001738597224 */ /* 0x000fce00078e02ff */
.L_x_35:
[----:B------:R-:W-:Y:S05]  /*1f40*/  BSYNC B1 ;  /* 0x0000000000017941 */ /* 0x000fea0003800000 */
.L_x_34:
[C---:B------:R-:W-:Y:S01]  /*1f50*/  ISETP.LT.OR P4, PT, R3.reuse, 0x2, !P1 ;  /* 0x000000020300780c */ /* 0x040fe20004f81670 */
[----:B--2---:R-:W-:Y:S01]  /*1f60*/  @!P2 IMAD R57, R58, R22, R89 ;  /* 0x000000163a39a224 */ /* 0x004fe200078e0259 */
[----:B------:R-:W-:Y:S01]  /*1f70*/  BSSY B1, `(.L_x_36) ;  /* 0x0000009000017945 */ /* 0x000fe20003800000 */
[C---:B------:R-:W-:Y:S02]  /*1f80*/  ISETP.LT.OR P3, PT, R3.reuse, 0x9, !P0 ;  /* 0x000000090300780c */ /* 0x040fe40004761670 */
[C---:B------:R-:W-:Y:S01]  /*1f90*/  ISETP.LT.OR P5, PT, R3.reuse, 0xa, !P0 ;  /* 0x0000000a0300780c */ /* 0x040fe200047a1670 */
[----:B------:R2:W-:Y:S01]  /*1fa0*/  @!P2 STG.E.U8 desc[UR36][R6.64], R57 ;  /* 0x000000390600a986 */ /* 0x0005e2000c101124 */
[----:B------:R-:W-:-:S06]  /*1fb0*/  ISETP.LT.OR P2, PT, R3, 0x9, !P1 ;  /* 0x000000090300780c */ /* 0x000fcc0004f41670 */
[----:B------:R-:W-:Y:S07]  /*1fc0*/  @P4 BRA `(.L_x_37) ;  /* 0x00000000000c4947 */ /* 0x000fee0003800000 */
[----:B------:R-:W3:Y:S02]  /*1fd0*/  LDG.E.U8 R88, desc[UR36][R98.64+0x1] ;  /* 0x0000012462587981 */ /* 0x000ee4000c1e1100 */
[----:B---3--:R-:W-:-:S05]  /*1fe0*/  PRMT R56, R88, 0x8880, RZ ;  /* 0x0000888058387816 */ /* 0x008fca00000000ff */
[----:B------:R-:W-:-:S07]  /*1ff0*/  IMAD R89, R56, R23, RZ ;  /* 0x0000001738597224 */ /* 0x000fce00078e02ff */
.L_x_37:
[----:B------:R-:W-:Y:S05]  /*2000*/  BSYNC B1 ;  /* 0x0000000000017941 */ /* 0x000fea0003800000 */
.L_x_36:
[----:B------:R-:W-:Y:S01]  /*2010*/  @!P4 IMAD R59, R59, R22, R89 ;  /* 0x000000163b3bc224 */ /* 0x000fe200078e0259 */
[----:B------:R-:W-:Y:S04]  /*2020*/  BSSY B1, `(.L_x_38) ;  /* 0x0000006000017945 */ /* 0x000fe80003800000 */
[----:B------:R3:W-:Y:S01]  /*2030*/  @!P4 STG.E.U8 desc[UR36][R6.64+0x1], R59 ;  /* 0x0000013b0600c986 */ /* 0x0007e2000c101124 */
[----:B------:R-:W-:Y:S05]  /*2040*/  @P3 BRA `(.L_x_39) ;  /* 0x00000000000c3947 */ /* 0x000fea0003800000 */
[----:B------:R-:W4:Y:S02]  /*2050*/  LDG.E.U8 R88, desc[UR36][R94.64+0x8] ;  /* 0x000008245e587981 */ /* 0x000f24000c1e1100 */
[----:B----4-:R-:W-:-:S05]  /*2060*/  PRMT R56, R88, 0x8880, RZ ;  /* 0x0000888058387816 */ /* 0x010fca00000000ff */
[----:B------:R-:W-:-:S07]  /*2070*/  IMAD R89, R56, R23, RZ ;  /* 0x0000001738597224 */ /* 0x000fce00078e02ff */
.L_x_39:
[----:B------:R-:W-:Y:S05]  /*2080*/  BSYNC B1 ;  /* 0x0000000000017941 */ /* 0x000fea0003800000 */
.L_x_38:
[----:B--2---:R-:W-:Y:S01]  /*2090*/  @!P3 IMAD R57, R60, R22, R89 ;  /* 0x000000163c39b224 */ /* 0x004fe200078e0259 */
[----:B------:R-:W-:Y:S04]  /*20a0*/  BSSY B1, `(.L_x_40) ;  /* 0x0000006000017945 */ /* 0x000fe80003800000 */
[----:B------:R2:W-:Y:S01]  /*20b0*/  @!P3 STG.E.U8 desc[UR36][R92.64+0x8], R57 ;  /* 0x000008395c00b986 */ /* 0x0005e2000c101124 */
[----:B------:R-:W-:Y:S05]  /*20c0*/  @P5 BRA `(.L_x_41) ;  /* 0x00000000000c5947 */ /* 0x000fea0003800000 */
[----:B------:R-:W4:Y:S02]  /*20d0*/  LDG.E.U8 R88, desc[UR36][R94.64+0x9] ;  /* 0x000009245e587981 */ /* 0x000f24000c1e1100 */
[----:B----4-:R-:W-:-:S05]  /*20e0*/  PRMT R56, R88, 0x8880, RZ ;  /* 0x0000888058387816 */ /* 0x010fca00000000ff */
[----:B------:R-:W-:-:S07]  /*20f0*/  IMAD R89, R56, R23, RZ ;  /* 0x0000001738597224 */ /* 0x000fce00078e02ff */
.L_x_41:
[----:B------:R-:W-:Y:S05]  /*2100*/  BSYNC B1 ;  /* 0x0000000000017941 */ /* 0x000fea0003800000 */
.L_x_40:
[----:B------:R-:W-:Y:S01]  /*2110*/  @!P5 IMAD R61, R61, R22, R89 ;  /* 0x000000163d3dd224 */ /* 0x000fe200078e0259 */
[----:B------:R-:W-:Y:S04]  /*2120*/  BSSY B1, `(.L_x_42) ;  /* 0x0000006000017945 */ /* 0x000fe80003800000 */
[----:B------:R4:W-:Y:S01]  /*2130*/  @!P5 STG.E.U8 desc[UR36][R92.64+0x9], R61 ;  /* 0x0000093d5c00d986 */ /* 0x0009e2000c101124 */
[----:B------:R-:W-:Y:S05]  /*2140*/  @P2 BRA `(.L_x_43) ;  /* 0x00000000000c2947 */ /* 0x000fea0003800000 */
[----:B------:R-:W5:Y:S02]  /*2150*/  LDG.E.U8 R88, desc[UR36][R98.64+0x8] ;  /* 0x0000082462587981 */ /* 0x000f64000c1e1100 */
[----:B-----5:R-:W-:-:S05]  /*2160*/  PRMT R56, R88, 0x8880, RZ ;  /* 0x0000888058387816 */ /* 0x020fca00000000ff */
[----:B------:R-:W-:-:S07]  /*2170*/  IMAD R89, R56, R23, RZ ;  /* 0x0000001738597224 */ /* 0x000fce00078e02ff */
.L_x_43:
[----:B------:R-:W-:Y:S05]  /*2180*/  BSYNC B1 ;  /* 0x0000000000017941 */ /* 0x000fea0003800000 */
.L_x_42:
        /* <DEDUP_REMOVED lines=8> */
[----:B------:R-:W5:Y:S02]  /*2210*/  LDG.E.U8 R88, desc[UR36][R98.64+0x9] ;  /* 0x0000092462587981 */ /* 0x000f64000c1e1100 */
[----:B-----5:R-:W-:-:S05]  /*2220*/  PRMT R56, R88, 0x8880, RZ ;  /* 0x0000888058387816 */ /* 0x020fca00000000ff */
[----:B------:R-:W-:-:S07]  /*2230*/  IMAD R89, R56, R23, RZ ;  /* 0x0000001738597224 */ /* 0x000fce00078e02ff */
.L_x_45:
[----:B------:R-:W-:Y:S05]  /*2240*/  BSYNC B1 ;  /* 0x0000000000017941 */ /* 0x000fea0003800000 */
.L_x_44:
[----:B------:R-:W-:Y:S01]  /*2250*/  @!P4 IMAD R63, R63, R22, R89 ;  /* 0x000000163f3fc224 */ /* 0x000fe200078e0259 */
[----:B------:R-:W-:Y:S04]  /*2260*/  BSSY B1, `(.L_x_46) ;  /* 0x0000006000017945 */ /* 0x000fe80003800000 */
[----:B------:R0:W-:Y:S01]  /*2270*/  @!P4 STG.E.U8 desc[UR36][R6.64+0x9], R63 ;  /* 0x0000093f0600c986 */ /* 0x0001e2000c101124 */
[----:B------:R-:W-:Y:S05]  /*2280*/  @P3 BRA `(.L_x_47) ;  /* 0x00000000000c3947 */ /* 0x000fea0003800000 */
[----:B------:R-:W5:Y:S02]  /*2290*/  LDG.E.U8 R88, desc[UR36][R94.64+0x10] ;  /* 0x000010245e587981 */ /* 0x000f64000c1e1100 */
[----:B-----5:R-:W-:-:S05]  /*22a0*/  PRMT R56, R88, 0x8880, RZ ;  /* 0x0000888058387816 */ /* 0x020fca00000000ff */
[----:B------:R-:W-:-:S07]  /*22b0*/  IMAD R89, R56, R23, RZ ;  /* 0x0000001738597224 */ /* 0x000fce00078e02ff */
.L_x_47:
[----:B------:R-:W-:Y:S05]  /*22c0*/  BSYNC B1 ;  /* 0x0000000000017941 */ /* 0x000fea0003800000 */
.L_x_46:
[----:B--2---:R-:W-:Y:S01]  /*22d0*/  @!P3 IMAD R57, R64, R22, R89 ;  /* 0x000000164039b224 */ /* 0x004fe200078e0259 */
[----:B------:R-:W-:Y:S04]  /*22e0*/  BSSY B1, `(.L_x_48) ;  /* 0x0000006000017945 */ /* 0x000fe80003800000 */
[----:B------:R2:W-:Y:S01]  /*22f0*/  @!P3 STG.E.U8 desc[UR36][R92.64+0x10], R57 ;  /* 0x000010395c00b986 */ /* 0x0005e2000c101124 */
[----:B------:R-:W-:Y:S05]  /*2300*/  @P5 BRA `(.L_x_49) ;  /* 0x00000000000c5947 */ /* 0x000fea0003800000 */
[----:B------:R-:W5:Y:S02]  /*2310*/  LDG.E.U8 R88, desc[UR36][R94.64+0x11] ;  /* 0x000011245e587981 */ /* 0x000f64000c1e1100 */
[----:B-----5:R-:W-:-:S05]  /*2320*/  PRMT R56, R88, 0x8880, RZ ;  /* 0x0000888058387816 */ /* 0x020fca00000000ff */
[----:B------:R-:W-:-:S07]  /*2330*/  IMAD R89, R56, R23, RZ ;  /* 0x0000001738597224 */ /* 0x000fce00078e02ff */
.L_x_49:
[----:B------:R-:W-:Y:S05]  /*2340*/  BSYNC B1 ;  /* 0x0000000000017941 */ /* 0x000fea0003800000 */
.L_x_48:
[----:B------:R-:W-:Y:S01]  /*2350*/  @!P5 IMAD R65, R65, R22, R89 ;  /* 0x000000164141d224 */ /* 0x000fe200078e0259 */
[----:B------:R-:W-:Y:S04]  /*2360*/  BSSY B1, `(.L_x_50) ;  /* 0x0000006000017945 */ /* 0x000fe80003800000 */
[----:B------:R0:W-:Y:S01]  /*2370*/  @!P5 STG.E.U8 desc[UR36][R92.64+0x11], R65 ;  /* 0x000011415c00d986 */ /* 0x0001e2000c101124 */
[----:B------:R-:W-:Y:S05]  /*2380*/  @P2 BRA `(.L_x_51) ;  /* 0x00000000000c2947 */ /* 0x000fea0003800000 */
[----:B------:R-:W5:Y:S02]  /*2390*/  LDG.E.U8 R88, desc[UR36][R98.64+0x10] ;  /* 0x0000102462587981 */ /* 0x000f64000c1e1100 */
[----:B-----5:R-:W-:-:S05]  /*23a0*/  PRMT R56, R88, 0x8880, RZ ;  /* 0x0000888058387816 */ /* 0x020fca00000000ff */
[----:B------:R-:W-:-:S07]  /*23b0*/  IMAD R89, R56, R23, RZ ;  /* 0x0000001738597224 */ /* 0x000fce00078e02ff */
.L_x_51:
[----:B------:R-:W-:Y:S05]  /*23c0*/  BSYNC B1 ;  /* 0x0000000000017941 */ /* 0x000fea0003800000 */
.L_x_50:
        /* <DEDUP_REMOVED lines=11> */
.L_x_53:
[----:B------:R-:W-:Y:S05]  /*2480*/  BSYNC B1 ;  /* 0x0000000000017941 */ /* 0x000fea0003800000 */
.L_x_52:
[----:B------:R-:W-:Y:S01]  /*2490*/  @!P4 IMAD R67, R67, R22, R89 ;  /* 0x000000164343c224 */ /* 0x000fe200078e0259 */
[----:B------:R-:W-:Y:S04]  /*24a0*/  BSSY B1, `(.L_x_54) ;  /* 0x0000006000017945 */ /* 0x000fe80003800000 */
[----:B------:R0:W-:Y:S01]  /*24b0*/  @!P4 STG.E.U8 desc[UR36][R6.64+0x11], R67 ;  /* 0x000011430600c986 */ /* 0x0001e2000c101124 */
[----:B------:R-:W-:Y:S05]  /*24c0*/  @P3 BRA `(.L_x_55) ;  /* 0x00000000000c3947 */ /* 0x000fea0003800000 */
[----:B------:R-:W5:Y:S02]  /*24d0*/  LDG.E.U8 R88, desc[UR36][R94.64+0x18] ;  /* 0x000018245e587981 */ /* 0x000f64000c1e1100 */
[----:B-----5:R-:W-:-:S05]  /*24e0*/  PRMT R56, R88, 0x8880, RZ ;  /* 0x0000888058387816 */ /* 0x020fca00000000ff */
[----:B------:R-:W-:-:S07]  /*24f0*/  IMAD R89, R56, R23, RZ ;  /* 0x0000001738597224 */ /* 0x000fce00078e02ff */
.L_x_55:
[----:B------:R-:W-:Y:S05]  /*2500*/  BSYNC B1 ;  /* 0x0000000000017941 */ /* 0x000fea0003800000 */
.L_x_54:
[----:B--2---:R-:W-:Y:S01]  /*2510*/  @!P3 IMAD R57, R68, R22, R89 ;  /* 0x000000164439b224 */ /* 0x004fe200078e0259 */
[----:B------:R-:W-:Y:S04]  /*2520*/  BSSY B1, `(.L_x_56) ;  /* 0x0000006000017945 */ /* 0x000fe80003800000 */
[----:B------:R2:W-:Y:S01]  /*2530*/  @!P3 STG.E.U8 desc[UR36][R92.64+0x18], R57 ;  /* 0x000018395c00b986 */ /* 0x0005e2000c101124 */
[----:B------:R-:W-:Y:S05]  /*2540*/  @P5 BRA `(.L_x_57) ;  /* 0x00000000000c5947 */ /* 0x000fea0003800000 */
[----:B------:R-:W5:Y:S02]  /*2550*/  LDG.E.U8 R88, desc[UR36][R94.64+0x19] ;  /* 0x000019245e587981 */ /* 0x000f64000c1e1100 */
[----:B-----5:R-:W-:-:S05]  /*2560*/  PRMT R56, R88, 0x8880, RZ ;  /* 0x0000888058387816 */ /* 0x020fca00000000ff */
[----:B------:R-:W-:-:S07]  /*2570*/  IMAD R89, R56, R23, RZ ;  /* 0x0000001738597224 */ /* 0x000fce00078e02ff */
.L_x_57:
[----:B------:R-:W-:Y:S05]  /*2580*/  BSYNC B1 ;  /* 0x0000000000017941 */ /* 0x000fea0003800000 */
.L_x_56:
[----:B------:R-:W-:Y:S01]  /*2590*/  @!P5 IMAD R69, R69, R22, R89 ;  /* 0x000000164545d224 */ /* 0x000fe200078e0259 */
[----:B------:R-:W-:Y:S04]  /*25a0*/  BSSY B1, `(.L_x_58) ;  /* 0x0000006000017945 */ /* 0x000fe80003800000 */
[----:B------:R0:W-:Y:S01]  /*25b0*/  @!P5 STG.E.U8 desc[UR36][R92.64+0x19], R69 ;  /* 0x000019455c00d986 */ /* 0x0001e2000c101124 */
[----:B------:R-:W-:Y:S05]  /*25c0*/  @P2 BRA `(.L_x_59) ;  /* 0x00000000000c2947 */ /* 0x000fea0003800000 */
[----:B------:R-:W5:Y:S02]  /*25d0*/  LDG.E.U8 R88, desc[UR36][R98.64+0x18] ;  /* 0x0000182462587981 */ /* 0x000f64000c1e1100 */
[----:B-----5:R-:W-:-:S05]  /*25e0*/  PRMT R56, R88, 0x8880, RZ ;  /* 0x0000888058387816 */ /* 0x020fca00000000ff */
[----:B------:R-:W-:-:S07]  /*25f0*/  IMAD R89, R56, R23, RZ ;  /* 0x0000001738597224 */ /* 0x000fce00078e02ff */
.L_x_59:
[----:B------:R-:W-:Y:S05]  /*2600*/  BSYNC B1 ;  /* 0x0000000000017941 */ /* 0x000fea0003800000 */
.L_x_58:
        /* <DEDUP_REMOVED lines=11> */
.L_x_61:
[----:B------:R-:W-:Y:S05]  /*26c0*/  BSYNC B1 ;  /* 0x0000000000017941 */ /* 0x000fea0003800000 */
.L_x_60:
[----:B------:R-:W-:Y:S01]  /*26d0*/  @!P4 IMAD R71, R71, R22, R89 ;  /* 0x000000164747c224 */ /* 0x000fe200078e0259 */
[----:B------:R-:W-:Y:S04]  /*26e0*/  BSSY B1, `(.L_x_62) ;  /* 0x0000006000017945 */ /* 0x000fe80003800000 */
[----:B------:R0:W-:Y:S01]  /*26f0*/  @!P4 STG.E.U8 desc[UR36][R6.64+0x19], R71 ;  /* 0x000019470600c986 */ /* 0x0001e2000c101124 */
[----:B------:R-:W-:Y:S05]  /*2700*/  @P3 BRA `(.L_x_63) ;  /* 0x00000000000c3947 */ /* 0x000fea0003800000 */
[----:B------:R-:W5:Y:S02]  /*2710*/  LDG.E.U8 R88, desc[UR36][R94.64+0x20] ;  /* 0x000020245e587981 */ /* 0x000f64000c1e1100 */
[----:B-----5:R-:W-:-:S05]  /*2720*/  PRMT R56, R88, 0x8880, RZ ;  /* 0x0000888058387816 */ /* 0x020fca00000000ff */
[----:B------:R-:W-:-:S07]  /*2730*/  IMAD R89, R56, R23, RZ ;  /* 0x0000001738597224 */ /* 0x000fce00078e02ff */
.L_x_63:
[----:B------:R-:W-:Y:S05]  /*2740*/  BSYNC B1 ;  /* 0x0000000000017941 */ /* 0x000fea0003800000 */
.L_x_62:
[----:B--2---:R-:W-:Y:S01]  /*2750*/  @!P3 IMAD R57, R72, R22, R89 ;  /* 0x000000164839b224 */ /* 0x004fe200078e0259 */
[----:B------:R-:W-:Y:S04]  /*2760*/  BSSY B1, `(.L_x_64) ;  /* 0x0000006000017945 */ /* 0x000fe80003800000 */
[----:B------:R2:W-:Y:S01]  /*2770*/  @!P3 STG.E.U8 desc[UR36][R92.64+0x20], R57 ;  /* 0x000020395c00b986 */ /* 0x0005e2000c101124 */
[----:B------:R-:W-:Y:S05]  /*2780*/  @P5 BRA `(.L_x_65) ;  /* 0x00000000000c5947 */ /* 0x000fea0003800000 */
[----:B------:R-:W5:Y:S02]  /*2790*/  LDG.E.U8 R88, desc[UR36][R94.64+0x21] ;  /* 0x000021245e587981 */ /* 0x000f64000c1e1100 */
[----:B-----5:R-:W-:-:S05]  /*27a0*/  PRMT R56, R88, 0x8880, RZ ;  /* 0x0000888058387816 */ /* 0x020fca00000000ff */
[----:B------:R-:W-:-:S07]  /*27b0*/  IMAD R89, R56, R23, RZ ;  /* 0x0000001738597224 */ /* 0x000fce00078e02ff */
.L_x_65:
[----:B------:R-:W-:Y:S05]  /*27c0*/  BSYNC B1 ;  /* 0x0000000000017941 */ /* 0x000fea0003800000 */
.L_x_64:
[----:B------:R-:W-:Y:S01]  /*27d0*/  @!P5 IMAD R73, R73, R22, R89 ;  /* 0x000000164949d224 */ /* 0x000fe200078e0259 */
[----:B------:R-:W-:Y:S04]  /*27e0*/  BSSY B1, `(.L_x_66) ;  /* 0x0000006000017945 */ /* 0x000fe80003800000 */
[----:B------:R0:W-:Y:S01]  /*27f0*/  @!P5 STG.E.U8 desc[UR36][R92.64+0x21], R73 ;  /* 0x000021495c00d986 */ /* 0x0001e2000c101124 */
[----:B------:R-:W-:Y:S05]  /*2800*/  @P2 BRA `(.L_x_67) ;  /* 0x00000000000c2947 */ /* 0x000fea0003800000 */
[----:B------:R-:W5:Y:S02]  /*2810*/  LDG.E.U8 R88, desc[UR36][R98.64+0x20] ;  /* 0x0000202462587981 */ /* 0x000f64000c1e1100 */
[----:B-----5:R-:W-:-:S05]  /*2820*/  PRMT R56, R88, 0x8880, RZ ;  /* 0x0000888058387816 */ /* 0x020fca00000000ff */
[----:B------:R-:W-:-:S07]  /*2830*/  IMAD R89, R56, R23, RZ ;  /* 0x0000001738597224 */ /* 0x000fce00078e02ff */
.L_x_67:
[----:B------:R-:W-:Y:S05]  /*2840*/  BSYNC B1 ;  /* 0x0000000000017941 */ /* 0x000fea0003800000 */
.L_x_66:
        /* <DEDUP_REMOVED lines=11> */
.L_x_69:
[----:B------:R-:W-:Y:S05]  /*2900*/  BSYNC B1 ;  /* 0x0000000000017941 */ /* 0x000fea0003800000 */
.L_x_68:
[----:B------:R-:W-:Y:S01]  /*2910*/  @!P4 IMAD R75, R75, R22, R89 ;  /* 0x000000164b4bc224 */ /* 0x000fe200078e0259 */
[----:B------:R-:W-:Y:S04]  /*2920*/  BSSY B1, `(.L_x_70) ;  /* 0x0000006000017945 */ /* 0x000fe80003800000 */
[----:B------:R0:W-:Y:S01]  /*2930*/  @!P4 STG.E.U8 desc[UR36][R6.64+0x21], R75 ;  /* 0x0000214b0600c986 */ /* 0x0001e2000c101124 */
[----:B------:R-:W-:Y:S05]  /*2940*/  @P3 BRA `(.L_x_71) ;  /* 0x00000000000c3947 */ /* 0x000fea0003800000 */
[----:B------:R-:W5:Y:S02]  /*2950*/  LDG.E.U8 R88, desc[UR36][R94.64+0x28] ;  /* 0x000028245e587981 */ /* 0x000f64000c1e1100 */
[----:B-----5:R-:W-:-:S05]  /*2960*/  PRMT R56, R88, 0x8880, RZ ;  /* 0x0000888058387816 */ /* 0x020fca00000000ff */
[----:B------:R-:W-:-:S07]  /*2970*/  IMAD R89, R56, R23, RZ ;  /* 0x0000001738597224 */ /* 0x000fce00078e02ff */
.L_x_71:
[----:B------:R-:W-:Y:S05]  /*2980*/  BSYNC B1 ;  /* 0x0000000000017941 */ /* 0x000fea0003800000 */
.L_x_70:
[----:B--2---:R-:W-:Y:S01]  /*2990*/  @!P3 IMAD R57, R76, R22, R89 ;  /* 0x000000164c39b224 */ /* 0x004fe200078e0259 */
[----:B------:R-:W-:Y:S04]  /*29a0*/  BSSY B1, `(.L_x_72) ;  /* 0x0000006000017945 */ /* 0x000fe80003800000 */
[----:B------:R2:W-:Y:S01]  /*29b0*/  @!P3 STG.E.U8 desc[UR36][R92.64+0x28], R57 ;  /* 0x000028395c00b986 */ /* 0x0005e2000c101124 */
[----:B------:R-:W-:Y:S05]  /*29c0*/  @P5 BRA `(.L_x_73) ;  /* 0x00000000000c5947 */ /* 0x000fea0003800000 */
[----:B------:R-:W5:Y:S02]  /*29d0*/  LDG.E.U8 R88, desc[UR36][R94.64+0x29] ;  /* 0x000029245e587981 */ /* 0x000f64000c1e1100 */
[----:B-----5:R-:W-:-:S05]  /*29e0*/  PRMT R56, R88, 0x8880, RZ ;  /* 0x0000888058387816 */ /* 0x020fca00000000ff */
[----:B------:R-:W-:-:S07]  /*29f0*/  IMAD R89, R56, R23, RZ ;  /* 0x0000001738597224 */ /* 0x000fce00078e02ff */
.L_x_73:
[----:B------:R-:W-:Y:S05]  /*2a00*/  BSYNC B1 ;  /* 0x0000000000017941 */ /* 0x000fea0003800000 */
.L_x_72:
[----:B------:R-:W-:Y:S01]  /*2a10*/  @!P5 IMAD R77, R77, R22, R89 ;  /* 0x000000164d4dd224 */ /* 0x000fe200078e0259 */
[----:B------:R-:W-:Y:S04]  /*2a20*/  BSSY B1, `(.L_x_74) ;  /* 0x0000006000017945 */ /* 0x000fe80003800000 */
[----:B------:R0:W-:Y:S01]  /*2a30*/  @!P5 STG.E.U8 desc[UR36][R92.64+0x29], R77 ;  /* 0x0000294d5c00d986 */ /* 0x0001e2000c101124 */
[----:B------:R-:W-:Y:S05]  /*2a40*/  @P2 BRA `(.L_x_75) ;  /* 0x00000000000c2947 */ /* 0x000fea0003800000 */
[----:B------:R-:W5:Y:S02]  /*2a50*/  LDG.E.U8 R88, desc[UR36][R98.64+0x28] ;  /* 0x0000282462587981 */ /* 0x000f64000c1e1100 */
[----:B-----5:R-:W-:-:S05]  /*2a60*/  PRMT R56, R88, 0x8880, RZ ;  /* 0x0000888058387816 */ /* 0x020fca00000000ff */
[----:B------:R-:W-:-:S07]  /*2a70*/  IMAD R89, R56, R23, RZ ;  /* 0x0000001738597224 */ /* 0x000fce00078e02ff */
.L_x_75:
[----:B------:R-:W-:Y:S05]  /*2a80*/  BSYNC B1 ;  /* 0x0000000000017941 */ /* 0x000fea0003800000 */
.L_x_74:
        /* <DEDUP_REMOVED lines=11> */
.L_x_77:
[----:B------:R-:W-:Y:S05]  /*2b40*/  BSYNC B1 ;  /* 0x0000000000017941 */ /* 0x000fea0003800000 */
.L_x_76:
[----:B------:R-:W-:Y:S01]  /*2b50*/  @!P4 IMAD R79, R79, R22, R89 ;  /* 0x000000164f4fc224 */ /* 0x000fe200078e0259 */
[----:B------:R-:W-:Y:S04]  /*2b60*/  BSSY B1, `(.L_x_78) ;  /* 0x0000006000017945 */ /* 0x000fe80003800000 */
[----:B------:R0:W-:Y:S01]  /*2b70*/  @!P4 STG.E.U8 desc[UR36][R6.64+0x29], R79 ;  /* 0x0000294f0600c986 */ /* 0x0001e2000c101124 */
[----:B------:R-:W-:Y:S05]  /*2b80*/  @P3 BRA `(.L_x_79) ;  /* 0x00000000000c3947 */ /* 0x000fea0003800000 */
[----:B------:R-:W5:Y:S02]  /*2b90*/  LDG.E.U8 R88, desc[UR36][R94.64+0x30] ;  /* 0x000030245e587981 */ /* 0x000f64000c1e1100 */
[----:B-----5:R-:W-:-:S05]  /*2ba0*/  PRMT R56, R88, 0x8880, RZ ;  /* 0x0000888058387816 */ /* 0x020fca00000000ff */
[----:B------:R-:W-:-:S07]  /*2bb0*/  IMAD R89, R56, R23, RZ ;  /* 0x0000001738597224 */ /* 0x000fce00078e02ff */
.L_x_79:
[----:B------:R-:W-:Y:S05]  /*2bc0*/  BSYNC B1 ;  /* 0x0000000000017941 */ /* 0x000fea0003800000 */
.L_x_78:
[----:B--2---:R-:W-:Y:S01]  /*2bd0*/  @!P3 IMAD R57, R80, R22, R89 ;  /* 0x000000165039b224 */ /* 0x004fe200078e0259 */
[----:B------:R-:W-:Y:S04]  /*2be0*/  BSSY B1, `(.L_x_80) ;  /* 0x0000006000017945 */ /* 0x000fe80003800000 */
[----:B------:R2:W-:Y:S01]  /*2bf0*/  @!P3 STG.E.U8 desc[UR36][R92.64+0x30], R57 ;  /* 0x000030395c00b986 */ /* 0x0005e2000c101124 */
[----:B------:R-:W-:Y:S05]  /*2c00*/  @P5 BRA `(.L_x_81) ;  /* 0x00000000000c5947 */ /* 0x000fea0003800000 */
[----:B------:R-:W5:Y:S02]  /*2c10*/  LDG.E.U8 R88, desc[UR36][R94.64+0x31] ;  /* 0x000031245e587981 */ /* 0x000f64000c1e1100 */
[----:B-----5:R-:W-:-:S05]  /*2c20*/  PRMT R56, R88, 0x8880, RZ ;  /* 0x0000888058387816 */ /* 0x020fca00000000ff */
[----:B------:R-:W-:-:S07]  /*2c30*/  IMAD R89, R56, R23, RZ ;  /* 0x0000001738597224 */ /* 0x000fce00078e02ff */
.L_x_81:
[----:B------:R-:W-:Y:S05]  /*2c40*/  BSYNC B1 ;  /* 0x0000000000017941 */ /* 0x000fea0003800000 */
.L_x_80:
[----:B------:R-:W-:Y:S01]  /*2c50*/  @!P5 IMAD R81, R81, R22, R89 ;  /* 0x000000165151d224 */ /* 0x000fe200078e0259 */
[----:B------:R-:W-:Y:S04]  /*2c60*/  BSSY B1, `(.L_x_82) ;  /* 0x0000006000017945 */ /* 0x000fe80003800000 */
[----:B------:R0:W-:Y:S01]  /*2c70*/  @!P5 STG.E.U8 desc[UR36][R92.64+0x31], R81 ;  /* 0x000031515c00d986 */ /* 0x0001e2000c101124 */
[----:B------:R-:W-:Y:S05]  /*2c80*/  @P2 BRA `(.L_x_83) ;  /* 0x00000000000c2947 */ /* 0x000fea0003800000 */
[----:B------:R-:W5:Y:S02]  /*2c90*/  LDG.E.U8 R88, desc[UR36][R98.64+0x30] ;  /* 0x0000302462587981 */ /* 0x000f64000c1e1100 */
[----:B-----5:R-:W-:-:S05]  /*2ca0*/  PRMT R56, R88, 0x8880, RZ ;  /* 0x0000888058387816 */ /* 0x020fca00000000ff */
[----:B------:R-:W-:-:S07]  /*2cb0*/  IMAD R89, R56, R23, RZ ;  /* 0x0000001738597224 */ /* 0x000fce00078e02ff */
.L_x_83:
[----:B------:R-:W-:Y:S05]  /*2cc0*/  BSYNC B1 ;  /* 0x0000000000017941 */ /* 0x000fea0003800000 */
.L_x_82:
[C---:B------:R-:W-:Y:S01]  /*2cd0*/  ISETP.LT.OR P4, PT, R3.reuse, 0x32, !P1 ;  /* 0x000000320300780c */ /* 0x040fe20004f81670 */
[----:B--2---:R-:W-:Y:S01]  /*2ce0*/  @!P2 IMAD R57, R82, R22, R89 ;  /* 0x000000165239a224 */ /* 0x004fe200078e0259 */
[----:B------:R-:W-:Y:S01]  /*2cf0*/  BSSY B1, `(.L_x_84) ;  /* 0x000000b000017945 */ /* 0x000fe20003800000 */
[----:B------:R-:W-:Y:S02]  /*2d00*/  ISETP.LT.OR P3, PT, R3, 0x39, !P0 ;  /* 0x000000390300780c */ /* 0x000fe40004761670 */
[----:B------:R-:W-:Y:S01]  /*2d10*/  IADD3 R103, P5, R103, 0x80, RZ ;  /* 0x0000008067677810 */ /* 0x000fe20007fbe0ff */
[----:B------:R2:W-:Y:S01]  /*2d20*/  @!P2 STG.E.U8 desc[UR36][R6.64+0x30], R57 ;  /* 0x000030390600a986 */ /* 0x0005e2000c101124 */
[C---:B------:R-:W-:Y:S02]  /*2d30*/  ISETP.LT.OR P2, PT, R3.reuse, 0x39, !P1 ;  /* 0x000000390300780c */ /* 0x040fe40004f41670 */
[C---:B------:R-:W-:Y:S02]  /*2d40*/  ISETP.LT.OR P0, PT, R3.reuse, 0x3a, !P0 ;  /* 0x0000003a0300780c */ /* 0x040fe40004701670 */
[----:B------:R-:W-:-:S02]  /*2d50*/  ISETP.LT.OR P1, PT, R3, 0x3a, !P1 ;  /* 0x0000003a0300780c */ /* 0x000fc40004f21670 */
[----:B------:R-:W-:Y:S11]  /*2d60*/  @P4 BRA `(.L_x_85) ;  /* 0x00000000000c4947 */ /* 0x000ff60003800000 */
[----:B------:R-:W5:Y:S02]  /*2d70*/  LDG.E.U8 R88, desc[UR36][R98.64+0x31] ;  /* 0x0000312462587981 */ /* 0x000f64000c1e1100 */
[----:B-----5:R-:W-:-:S05]  /*2d80*/  PRMT R56, R88, 0x8880, RZ ;  /* 0x0000888058387816 */ /* 0x020fca00000000ff */
[----:B------:R-:W-:-:S07]  /*2d90*/  IMAD R89, R56, R23, RZ ;  /* 0x0000001738597224 */ /* 0x000fce00078e02ff */
.L_x_85:
[----:B------:R-:W-:Y:S05]  /*2da0*/  BSYNC B1 ;  /* 0x0000000000017941 */ /* 0x000fea0003800000 */
.L_x_84:
[----:B------:R-:W-:Y:S01]  /*2db0*/  @!P4 IMAD R83, R83, R22, R89 ;  /* 0x000000165353c224 */ /* 0x000fe200078e0259 */
[----:B------:R-:W-:Y:S04]  /*2dc0*/  BSSY B1, `(.L_x_86) ;  /* 0x0000006000017945 */ /* 0x000fe80003800000 */
[----:B------:R0:W-:Y:S01]  /*2dd0*/  @!P4 STG.E.U8 desc[UR36][R6.64+0x31], R83 ;  /* 0x000031530600c986 */ /* 0x0001e2000c101124 */
[----:B------:R-:W-:Y:S05]  /*2de0*/  @P3 BRA `(.L_x_87) ;  /* 0x00000000000c3947 */ /* 0x000fea0003800000 */
[----:B------:R-:W5:Y:S02]  /*2df0*/  LDG.E.U8 R88, desc[UR36][R94.64+0x38] ;  /* 0x000038245e587981 */ /* 0x000f64000c1e1100 */
[----:B-----5:R-:W-:-:S05]  /*2e00*/  PRMT R56, R88, 0x8880, RZ ;  /* 0x0000888058387816 */ /* 0x020fca00000000ff */
[----:B------:R-:W-:-:S07]  /*2e10*/  IMAD R89, R56, R23, RZ ;  /* 0x0000001738597224 */ /* 0x000fce00078e02ff */
.L_x_87:
[----:B------:R-:W-:Y:S05]  /*2e20*/  BSYNC B1 ;  /* 0x0000000000017941 */ /* 0x000fea0003800000 */
.L_x_86:
[----:B--2---:R-:W-:Y:S01]  /*2e30*/  @!P3 IMAD R57, R84, R22, R89 ;  /* 0x000000165439b224 */ /* 0x004fe200078e0259 */
[----:B------:R-:W-:Y:S01]  /*2e40*/  BSSY B1, `(.L_x_88) ;  /* 0x0000007000017945 */ /* 0x000fe20003800000 */
[----:B------:R-:W-:-:S03]  /*2e50*/  IMAD.X R5, RZ, RZ, R5, P5 ;  /* 0x000000ffff057224 */ /* 0x000fc600028e0605 */
[----:B------:R2:W-:Y:S01]  /*2e60*/  @!P3 STG.E.U8 desc[UR36][R92.64+0x38], R57 ;  /* 0x000038395c00b986 */ /* 0x0005e2000c101124 */
[----:B------:R-:W-:Y:S05]  /*2e70*/  @P0 BRA `(.L_x_89) ;  /* 0x00000000000c0947 */ /* 0x000fea0003800000 */
[----:B------:R-:W5:Y:S02]  /*2e80*/  LDG.E.U8 R88, desc[UR36][R94.64+0x39] ;  /* 0x000039245e587981 */ /* 0x000f64000c1e1100 */
[----:B-----5:R-:W-:-:S05]  /*2e90*/  PRMT R4, R88, 0x8880, RZ ;  /* 0x0000888058047816 */ /* 0x020fca00000000ff */
[----:B------:R-:W-:-:S07]  /*2ea0*/  IMAD R89, R4, R23, RZ ;  /* 0x0000001704597224 */ /* 0x000fce00078e02ff */
.L_x_89:
[----:B------:R-:W-:Y:S05]  /*2eb0*/  BSYNC B1 ;  /* 0x0000000000017941 */ /* 0x000fea0003800000 */
.L_x_88:
[----:B------:R-:W-:Y:S01]  /*2ec0*/  @!P0 IMAD R85, R85, R22, R89 ;  /* 0x0000001655558224 */ /* 0x000fe200078e0259 */
[----:B------:R-:W-:Y:S01]  /*2ed0*/  BSSY B1, `(.L_x_90) ;  /* 0x0000007000017945 */ /* 0x000fe20003800000 */
[----:B------:R-:W-:-:S03]  /*2ee0*/  IMAD R56, R5, R90, RZ ;  /* 0x0000005a05387224 */ /* 0x000fc600078e02ff */
[----:B------:R0:W-:Y:S01]  /*2ef0*/  @!P0 STG.E.U8 desc[UR36][R92.64+0x39], R85 ;  /* 0x000039555c008986 */ /* 0x0001e2000c101124 */
[----:B------:R-:W-:Y:S05]  /*2f00*/  @P2 BRA `(.L_x_91) ;  /* 0x00000000000c2947 */ /* 0x000fea0003800000 */
[----:B------:R-:W5:Y:S02]  /*2f10*/  LDG.E.U8 R88, desc[UR36][R98.64+0x38] ;  /* 0x0000382462587981 */ /* 0x000f64000c1e1100 */
[----:B-----5:R-:W-:-:S05]  /*2f20*/  PRMT R4, R88, 0x8880, RZ ;  /* 0x0000888058047816 */ /* 0x020fca00000000ff */
[----:B------:R-:W-:-:S07]  /*2f30*/  IMAD R89, R4, R23, RZ ;  /* 0x0000001704597224 */ /* 0x000fce00078e02ff */
.L_x_91:
[----:B------:R-:W-:Y:S05]  /*2f40*/  BSYNC B1 ;  /* 0x0000000000017941 */ /* 0x000fea0003800000 */
.L_x_90:
[----:B------:R-:W-:Y:S01]  /*2f50*/  @!P2 IMAD R5, R86, R22, R89 ;  /* 0x000000165605a224 */ /* 0x000fe200078e0259 */
[----:B------:R-:W-:Y:S01]  /*2f60*/  BSSY B1, `(.L_x_92) ;  /* 0x0000009000017945 */ /* 0x000fe20003800000 */
[C---:B--2---:R-:W-:Y:S02]  /*2f70*/  IMAD R57, R103.reuse, R91, R56 ;  /* 0x0000005b67397224 */ /* 0x044fe400078e0238 */
[CC--:B------:R-:W-:Y:S01]  /*2f80*/  IMAD.WIDE.U32 R96, R103.reuse, R90.reuse, R96 ;  /* 0x0000005a67607225 */ /* 0x0c0fe200078e0060 */
[----:B------:R2:W-:Y:S03]  /*2f90*/  @!P2 STG.E.U8 desc[UR36][R6.64+0x38], R5 ;  /* 0x000038050600a986 */ /* 0x0005e6000c101124 */
[----:B------:R-:W-:Y:S01]  /*2fa0*/  IMAD.WIDE.U32 R90, R103, R90, R20 ;  /* 0x0000005a675a7225 */ /* 0x000fe200078e0014 */
[----:B------:R-:W-:Y:S06]  /*2fb0*/  @P1 BRA `(.L_x_93) ;  /* 0x00000000000c1947 */ /* 0x000fec0003800000 */
[----:B------:R-:W5:Y:S02]  /*2fc0*/  LDG.E.U8 R88, desc[UR36][R98.64+0x39] ;  /* 0x0000392462587981 */ /* 0x000f64000c1e1100 */
[----:B-----5:R-:W-:-:S05]  /*2fd0*/  PRMT R4, R88, 0x8880, RZ ;  /* 0x0000888058047816 */ /* 0x020fca00000000ff */
[----:B------:R-:W-:-:S07]  /*2fe0*/  IMAD R89, R4, R23, RZ ;  /* 0x0000001704597224 */ /* 0x000fce00078e02ff */
.L_x_93:
[----:B------:R-:W-:Y:S05]  /*2ff0*/  BSYNC B1 ;  /* 0x0000000000017941 */ /* 0x000fea0003800000 */
.L_x_92:
[----:B------:R-:W-:Y:S01]  /*3000*/  @!P1 IMAD R87, R87, R22, R89 ;  /* 0x0000001657579224 */ /* 0x000fe200078e0259 */
[----:B------:R-:W-:Y:S01]  /*3010*/  ISETP.GE.AND P2, PT, R100, 0x81, PT ;  /* 0x000000816400780c */ /* 0x000fe20003f46270 */
[----:B------:R-:W-:Y:S01]  /*3020*/  BSSY B1, `(.L_x_94) ;  /* 0x000000c000017945 */ /* 0x000fe20003800000 */
[----:B------:R-:W-:Y:S02]  /*3030*/  IADD3 R4, P5, R90, R12, RZ ;  /* 0x0000000c5a047210 */ /* 0x000fe40007fbe0ff */
[----:B------:R0:W-:Y:S01]  /*3040*/  @!P1 STG.E.U8 desc[UR36][R6.64+0x39], R87 ;  /* 0x0000395706009986 */ /* 0x0001e2000c101124 */
[----:B------:R-:W-:Y:S02]  /*3050*/  ISETP.LT.OR P1, PT, R3, 0x1, !P2 ;  /* 0x000000010300780c */ /* 0x000fe40005721670 */
[----:B--2---:R-:W-:Y:S02]  /*3060*/  IADD3.X R5, R13, R91, R57, P5, !PT ;  /* 0x0000005b0d057210 */ /* 0x004fe40002ffe439 */
[----:B------:R-:W-:-:S02]  /*3070*/  ISETP.GE.AND P0, PT, R100, 0x89, PT ;  /* 0x000000896400780c */ /* 0x000fc40003f06270 */
[----:B------:R-:W-:Y:S02]  /*3080*/  IADD3 R12, P4, P3, R14, R12, R96 ;  /* 0x0000000c0e0c7210 */ /* 0x000fe40007b9e060 */
[----:B------:R-:W-:-:S05]  /*3090*/  ISETP.LT.OR P5, PT, R3, 0x2, !P2 ;  /* 0x000000020300780c */ /* 0x000fca00057a1670 */
[----:B0-----:R-:W-:Y:S08]  /*30a0*/  @P1 BRA `(.L_x_95) ;  /* 0x00000000000c1947 */ /* 0x001ff00003800000 */
[----:B------:R-:W3:Y:S02]  /*30b0*/  LDG.E.U8 R88, desc[UR36][R4.64] ;  /* 0x0000002404587981 */ /* 0x000ee4000c1e1100 */
[----:B---3--:R-:W-:-:S05]  /*30c0*/  PRMT R6, R88, 0x8880, RZ ;  /* 0x0000888058067816 */ /* 0x008fca00000000ff */
[----:B------:R-:W-:-:S07]  /*30d0*/  IMAD R89, R6, R23, RZ ;  /* 0x0000001706597224 */ /* 0x000fce00078e02ff */
.L_x_95:
[----:B------:R-:W-:Y:S05]  /*30e0*/  BSYNC B1 ;  /* 0x0000000000017941 */ /* 0x000fea0003800000 */
.L_x_94:
[----:B---3--:R-:W-:Y:S01]  /*30f0*/  @!P1 IMAD R7, R24, R22, R89 ;  /* 0x0000001618079224 */ /* 0x008fe200078e0259 */
[----:B------:R-:W-:Y:S01]  /*3100*/  BSSY B1, `(.L_x_96) ;  /* 0x0000007000017945 */ /* 0x000fe20003800000 */
[----:B------:R-:W-:-:S03]  /*3110*/  IMAD.IADD R96, R57, 0x1, R97 ;  /* 0x0000000139607824 */ /* 0x000fc600078e0261 */
[----:B------:R0:W-:Y:S01]  /*3120*/  @!P1 STG.E.U8 desc[UR36][R8.64], R7 ;  /* 0x0000000708009986 */ /* 0x0001e2000c101124 */
[----:B------:R-:W-:Y:S05]  /*3130*/  @P5 BRA `(.L_x_97) ;  /* 0x00000000000c5947 */ /* 0x000fea0003800000 */
[----:B------:R-:W2:Y:S02]  /*3140*/  LDG.E.U8 R88, desc[UR36][R4.64+0x1] ;  /* 0x0000012404587981 */ /* 0x000ea4000c1e1100 */
[----:B--2---:R-:W-:-:S05]  /*3150*/  PRMT R6, R88, 0x8880, RZ ;  /* 0x0000888058067816 */ /* 0x004fca00000000ff */
[----:B------:R-:W-:-:S07]  /*3160*/  IMAD R89, R6, R23, RZ ;  /* 0x0000001706597224 */ /* 0x000fce00078e02ff */
.L_x_97:
[----:B------:R-:W-:Y:S05]  /*3170*/  BSYNC B1 ;  /* 0x0000000000017941 */ /* 0x000fea0003800000 */
.L_x_96:
[----:B------:R-:W-:Y:S01]  /*3180*/  ISETP.LT.OR P1, PT, R3, 0x1, !P0 ;  /* 0x000000010300780c */ /* 0x000fe20004721670 */
[----:B------:R-:W-:Y:S01]  /*3190*/  @!P5 IMAD R25, R25, R22, R89 ;  /* 0x000000161919d224 */ /* 0x000fe200078e0259 */
[----:B------:R-:W-:Y:S01]  /*31a0*/  BSSY B1, `(.L_x_98) ;  /* 0x000000a000017945 */ /* 0x000fe20003800000 */
[----:B------:R-:W-:Y:S02]  /*31b0*/  IADD3.X R13, R21, R13, R96, P4, P3 ;  /* 0x0000000d150d7210 */ /* 0x000fe400027e6460 */
[C---:B------:R-:W-:Y:S01]  /*31c0*/  ISETP.LT.OR P4, PT, R3.reuse, 0x2, !P0 ;  /* 0x000000020300780c */ /* 0x040fe20004781670 */
[----:B------:R2:W-:Y:S01]  /*31d0*/  @!P5 STG.E.U8 desc[UR36][R8.64+0x1], R25 ;  /* 0x000001190800d986 */ /* 0x0005e2000c101124 */
[C---:B------:R-:W-:Y:S02]  /*31e0*/  ISETP.LT.OR P5, PT, R3.reuse, 0x9, !P2 ;  /* 0x000000090300780c */ /* 0x040fe400057a1670 */
[----:B------:R-:W-:-:S04]  /*31f0*/  ISETP.LT.OR P3, PT, R3, 0xa, !P2 ;  /* 0x0000000a0300780c */ /* 0x000fc80005761670 */
[----:B------:R-:W-:Y:S09]  /*3200*/  @P1 BRA `(.L_x_99) ;  /* 0x00000000000c1947 */ /* 0x000ff20003800000 */
[----:B------:R-:W3:Y:S02]  /*3210*/  LDG.E.U8 R88, desc[UR36][R12.64] ;  /* 0x000000240c587981 */ /* 0x000ee4000c1e1100 */
[----:B---3--:R-:W-:-:S05]  /*3220*/  PRMT R6, R88, 0x8880, RZ ;  /* 0x0000888058067816 */ /* 0x008fca00000000ff */
[----:B------:R-:W-:-:S07]  /*3230*/  IMAD R89, R6, R23, RZ ;  /* 0x0000001706597224 */ /* 0x000fce00078e02ff */
.L_x_99:
[----:B------:R-:W-:Y:S05]  /*3240*/  BSYNC B1 ;  /* 0x0000000000017941 */ /* 0x000fea0003800000 */
.L_x_98:
[----:B0-----:R-:W-:Y:S01]  /*3250*/  @!P1 IMAD R7, R26, R22, R89 ;  /* 0x000000161a079224 */ /* 0x001fe200078e0259 */
[----:B------:R-:W-:Y:S04]  /*3260*/  BSSY B1, `(.L_x_100) ;  /* 0x0000006000017945 */ /* 0x000fe80003800000 */
[----:B------:R0:W-:Y:S01]  /*3270*/  @!P1 STG.E.U8 desc[UR36][R10.64], R7 ;  /* 0x000000070a009986 */ /* 0x0001e2000c101124 */
[----:B------:R-:W-:Y:S05]  /*3280*/  @P4 BRA `(.L_x_101) ;  /* 0x00000000000c4947 */ /* 0x000fea0003800000 */
[----:B------:R-:W3:Y:S02]  /*3290*/  LDG.E.U8 R88, desc[UR36][R12.64+0x1] ;  /* 0x000001240c587981 */ /* 0x000ee4000c1e1100 */
[----:B---3--:R-:W-:-:S05]  /*32a0*/  PRMT R6, R88, 0x8880, RZ ;  /* 0x0000888058067816 */ /* 0x008fca00000000ff */
[----:B------:R-:W-:-:S07]  /*32b0*/  IMAD R89, R6, R23, RZ ;  /* 0x0000001706597224 */ /* 0x000fce00078e02ff */
.L_x_101:
[----:B------:R-:W-:Y:S05]  /*32c0*/  BSYNC B1 ;  /* 0x0000000000017941 */ /* 0x000fea0003800000 */
.L_x_100:
[----:B------:R-:W-:Y:S01]  /*32d0*/  @!P4 IMAD R27, R27, R22, R89 ;  /* 0x000000161b1bc224 */ /* 0x000fe200078e0259 */
[----:B------:R-:W-:Y:S04]  /*32e0*/  BSSY B1, `(.L_x_102) ;  /* 0x0000006000017945 */ /* 0x000fe80003800000 */
[----:B------:R3:W-:Y:S01]  /*32f0*/  @!P4 STG.E.U8 desc[UR36][R10.64+0x1], R27 ;  /* 0x0000011b0a00c986 */ /* 0x0007e2000c101124 */
[----:B------:R-:W-:Y:S05]  /*3300*/  @P5 BRA `(.L_x_103) ;  /* 0x00000000000c5947 */ /* 0x000fea0003800000 */
[----:B------:R-:W5:Y:S02]  /*3310*/  LDG.E.U8 R88, desc[UR36][R4.64+0x8] ;  /* 0x0000082404587981 */ /* 0x000f64000c1e1100 */
[----:B-----5:R-:W-:-:S05]  /*3320*/  PRMT R6, R88, 0x8880, RZ ;  /* 0x0000888058067816 */ /* 0x020fca00000000ff */
[----:B------:R-:W-:-:S07]  /*3330*/  IMAD R89, R6, R23, RZ ;  /* 0x0000001706597224 */ /* 0x000fce00078e02ff */
.L_x_103:
[----:B------:R-:W-:Y:S05]  /*3340*/  BSYNC B1 ;  /* 0x0000000000017941 */ /* 0x000fea0003800000 */
.L_x_102:
[----:B0-----:R-:W-:Y:S01]  /*3350*/  @!P5 IMAD R7, R28, R22, R89 ;  /* 0x000000161c07d224 */ /* 0x001fe200078e0259 */
[----:B------:R-:W-:Y:S04]  /*3360*/  BSSY B1, `(.L_x_104) ;  /* 0x0000006000017945 */ /* 0x000fe80003800000 */
[----:B------:R0:W-:Y:S01]  /*3370*/  @!P5 STG.E.U8 desc[UR36][R8.64+0x8], R7 ;  /* 0x000008070800d986 */ /* 0x0001e2000c101124 */
[----:B------:R-:W-:Y:S05]  /*3380*/  @P3 BRA `(.L_x_105) ;  /* 0x00000000000c3947 */ /* 0x000fea0003800000 */
[----:B------:R-:W5:Y:S02]  /*3390*/  LDG.E.U8 R88, desc[UR36][R4.64+0x9] ;  /* 0x0000092404587981 */ /* 0x000f64000c1e1100 */
[----:B-----5:R-:W-:-:S05]  /*33a0*/  PRMT R6, R88, 0x8880, RZ ;  /* 0x0000888058067816 */ /* 0x020fca00000000ff */
[----:B------:R-:W-:-:S07]  /*33b0*/  IMAD R89, R6, R23, RZ ;  /* 0x0000001706597224 */ /* 0x000fce00078e02ff */
.L_x_105:
[----:B------:R-:W-:Y:S05]  /*33c0*/  BSYNC B1 ;  /* 0x0000000000017941 */ /* 0x000fea0003800000 */
.L_x_104:
[----:B------:R-:W-:Y:S01]  /*33d0*/  ISETP.LT.OR P5, PT, R3, 0x9, !P0 ;  /* 0x000000090300780c */ /* 0x000fe200047a1670 */
[----:B------:R-:W-:Y:S01]  /*33e0*/  @!P3 IMAD R29, R29, R22, R89 ;  /* 0x000000161d1db224 */ /* 0x000fe200078e0259 */
        /* <DEDUP_REMOVED lines=9> */
.L_x_107:
[----:B------:R-:W-:Y:S05]  /*3480*/  BSYNC B1 ;  /* 0x0000000000017941 */ /* 0x000fea0003800000 */
.L_x_106:
[----:B0-----:R-:W-:Y:S01]  /*3490*/  @!P5 IMAD R7, R30, R22, R89 ;  /* 0x000000161e07d224 */ /* 0x001fe200078e0259 */
[----:B------:R-:W-:Y:S04]  /*34a0*/  BSSY B1, `(.L_x_108) ;  /* 0x0000006000017945 */ /* 0x000fe80003800000 */
[----:B------:R0:W-:Y:S01]  /*34b0*/  @!P5 STG.E.U8 desc[UR36][R10.64+0x8], R7 ;  /* 0x000008070a00d986 */ /* 0x0001e2000c101124 */
[----:B------:R-:W-:Y:S05]  /*34c0*/  @P4 BRA `(.L_x_109) ;  /* 0x00000000000c4947 */ /* 0x000fea0003800000 */
[----:B------:R-:W5:Y:S02]  /*34d0*/  LDG.E.U8 R88, desc[UR36][R12.64+0x9] ;  /* 0x000009240c587981 */ /* 0x000f64000c1e1100 */
[----:B-----5:R-:W-:-:S05]  /*34e0*/  PRMT R6, R88, 0x8880, RZ ;  /* 0x0000888058067816 */ /* 0x020fca00000000ff */
[----:B------:R-:W-:-:S07]  /*34f0*/  IMAD R89, R6, R23, RZ ;  /* 0x0000001706597224 */ /* 0x000fce00078e02ff */
.L_x_109:
[----:B------:R-:W-:Y:S05]  /*3500*/  BSYNC B1 ;  /* 0x0000000000017941 */ /* 0x000fea0003800000 */
.L_x_108:
[----:B------:R-:W-:Y:S01]  /*3510*/  @!P4 IMAD R31, R31, R22, R89 ;  /* 0x000000161f1fc224 */ /* 0x000fe200078e0259 */
[----:B------:R-:W-:Y:S04]  /*3520*/  BSSY B1, `(.L_x_110) ;  /* 0x0000006000017945 */ /* 0x000fe80003800000 */
[----:B------:R0:W-:Y:S01]  /*3530*/  @!P4 STG.E.U8 desc[UR36][R10.64+0x9], R31 ;  /* 0x0000091f0a00c986 */ /* 0x0001e2000c101124 */
[----:B------:R-:W-:Y:S05]  /*3540*/  @P3 BRA `(.L_x_111) ;  /* 0x00000000000c3947 */ /* 0x000fea0003800000 */
[----:B------:R-:W5:Y:S02]  /*3550*/  LDG.E.U8 R88, desc[UR36][R4.64+0x10] ;  /* 0x0000102404587981 */ /* 0x000f64000c1e1100 */
[----:B-----5:R-:W-:-:S05]  /*3560*/  PRMT R6, R88, 0x8880, RZ ;  /* 0x0000888058067816 */ /* 0x020fca00000000ff */
[----:B------:R-:W-:-:S07]  /*3570*/  IMAD R89, R6, R23, RZ ;  /* 0x0000001706597224 */ /* 0x000fce00078e02ff */
.L_x_111:
[----:B------:R-:W-:Y:S05]  /*3580*/  BSYNC B1 ;  /* 0x0000000000017941 */ /* 0x000fea0003800000 */
.L_x_110:
[----:B0-----:R-:W-:Y:S01]  /*3590*/  @!P3 IMAD R7, R32, R22, R89 ;  /* 0x000000162007b224 */ /* 0x001fe200078e0259 */
[----:B------:R-:W-:Y:S04]  /*35a0*/  BSSY B1, `(.L_x_112) ;  /* 0x0000006000017945 */ /* 0x000fe80003800000 */
[----:B------:R0:W-:Y:S01]  /*35b0*/  @!P3 STG.E.U8 desc[UR36][R8.64+0x10], R7 ;  /* 0x000010070800b986 */ /* 0x0001e2000c101124 */
[----:B------:R-:W-:Y:S05]  /*35c0*/  @P1 BRA `(.L_x_113) ;  /* 0x00000000000c1947 */ /* 0x000fea0003800000 */
[----:B------:R-:W5:Y:S02]  /*35d0*/  LDG.E.U8 R88, desc[UR36][R4.64+0x11] ;  /* 0x0000112404587981 */ /* 0x000f64000c1e1100 */
[----:B-----5:R-:W-:-:S05]  /*35e0*/  PRMT R6, R88, 0x8880, RZ ;  /* 0x0000888058067816 */ /* 0x020fca00000000ff */
[----:B------:R-:W-:-:S07]  /*35f0*/  IMAD R89, R6, R23, RZ ;  /* 0x0000001706597224 */ /* 0x000fce00078e02ff */
.L_x_113:
[----:B------:R-:W-:Y:S05]  /*3600*/  BSYNC B1 ;  /* 0x0000000000017941 */ /* 0x000fea0003800000 */
.L_x_112:
        /* <DEDUP_REMOVED lines=11> */
.L_x_115:
[----:B------:R-:W-:Y:S05]  /*36c0*/  BSYNC B1 ;  /* 0x0000000000017941 */ /* 0x000fea0003800000 */
.L_x_114:
[----:B0-----:R-:W-:Y:S01]  /*36d0*/  @!P4 IMAD R7, R34, R22, R89 ;  /* 0x000000162207c224 */ /* 0x001fe200078e0259 */
[----:B------:R-:W-:Y:S04]  /*36e0*/  BSSY B1, `(.L_x_116) ;  /* 0x0000006000017945 */ /* 0x000fe80003800000 */
[----:B------:R0:W-:Y:S01]  /*36f0*/  @!P4 STG.E.U8 desc[UR36][R10.64+0x10], R7 ;  /* 0x000010070a00c986 */ /* 0x0001e2000c101124 */
[----:B------:R-:W-:Y:S05]  /*3700*/  @P3 BRA `(.L_x_117) ;  /* 0x00000000000c3947 */ /* 0x000fea0003800000 */
[----:B------:R-:W5:Y:S02]  /*3710*/  LDG.E.U8 R88, desc[UR36][R12.64+0x11] ;  /* 0x000011240c587981 */ /* 0x000f64000c1e1100 */
[----:B-----5:R-:W-:-:S05]  /*3720*/  PRMT R6, R88, 0x8880, RZ ;  /* 0x0000888058067816 */ /* 0x020fca00000000ff */
[----:B------:R-:W-:-:S07]  /*3730*/  IMAD R89, R6, R23, RZ ;  /* 0x0000001706597224 */ /* 0x000fce00078e02ff */
.L_x_117:
[----:B------:R-:W-:Y:S05]  /*3740*/  BSYNC B1 ;  /* 0x0000000000017941 */ /* 0x000fea0003800000 */
.L_x_116:
[----:B------:R-:W-:Y:S01]  /*3750*/  @!P3 IMAD R35, R35, R22, R89 ;  /* 0x000000162323b224 */ /* 0x000fe200078e0259 */
[----:B------:R-:W-:Y:S04]  /*3760*/  BSSY B1, `(.L_x_118) ;  /* 0x0000006000017945 */ /* 0x000fe80003800000 */
[----:B------:R0:W-:Y:S01]  /*3770*/  @!P3 STG.E.U8 desc[UR36][R10.64+0x11], R35 ;  /* 0x000011230a00b986 */ /* 0x0001e2000c101124 */
[----:B------:R-:W-:Y:S05]  /*3780*/  @P5 BRA `(.L_x_119) ;  /* 0x00000000000c5947 */ /* 0x000fea0003800000 */
[----:B------:R-:W5:Y:S02]  /*3790*/  LDG.E.U8 R88, desc[UR36][R4.64+0x18] ;  /* 0x0000182404587981 */ /* 0x000f64000c1e1100 */
[----:B-----5:R-:W-:-:S05]  /*37a0*/  PRMT R6, R88, 0x8880, RZ ;  /* 0x0000888058067816 */ /* 0x020fca00000000ff */
[----:B------:R-:W-:-:S07]  /*37b0*/  IMAD R89, R6, R23, RZ ;  /* 0x0000001706597224 */ /* 0x000fce00078e02ff */
.L_x_119:
[----:B------:R-:W-:Y:S05]  /*37c0*/  BSYNC B1 ;  /* 0x0000000000017941 */ /* 0x000fea0003800000 */
.L_x_118:
[----:B0-----:R-:W-:Y:S01]  /*37d0*/  @!P5 IMAD R7, R36, R22, R89 ;  /* 0x000000162407d224 */ /* 0x001fe200078e0259 */
[----:B------:R-:W-:Y:S04]  /*37e0*/  BSSY B1, `(.L_x_120) ;  /* 0x0000006000017945 */ /* 0x000fe80003800000 */
[----:B------:R0:W-:Y:S01]  /*37f0*/  @!P5 STG.E.U8 desc[UR36][R8.64+0x18], R7 ;  /* 0x000018070800d986 */ /* 0x0001e2000c101124 */
[----:B------:R-:W-:Y:S05]  /*3800*/  @P1 BRA `(.L_x_121) ;  /* 0x00000000000c1947 */ /* 0x000fea0003800000 */
[----:B------:R-:W5:Y:S02]  /*3810*/  LDG.E.U8 R88, desc[UR36][R4.64+0x19] ;  /* 0x0000192404587981 */ /* 0x000f64000c1e1100 */
[----:B-----5:R-:W-:-:S05]  /*3820*/  PRMT R6, R88, 0x8880, RZ ;  /* 0x0000888058067816 */ /* 0x020fca00000000ff */
[----:B------:R-:W-:-:S07]  /*3830*/  IMAD R89, R6, R23, RZ ;  /* 0x0000001706597224 */ /* 0x000fce00078e02ff */
.L_x_121:
[----:B------:R-:W-:Y:S05]  /*3840*/  BSYNC B1 ;  /* 0x0000000000017941 */ /* 0x000fea0003800000 */
.L_x_120:
        /* <DEDUP_REMOVED lines=11> */
.L_x_123:
[----:B------:R-:W-:Y:S05]  /*3900*/  BSYNC B1 ;  /* 0x0000000000017941 */ /* 0x000fea0003800000 */
.L_x_122:
[----:B0-----:R-:W-:Y:S01]  /*3910*/  @!P4 IMAD R7, R38, R22, R89 ;  /* 0x000000162607c224 */ /* 0x001fe200078e0259 */
[----:B------:R-:W-:Y:S04]  /*3920*/  BSSY B1, `(.L_x_124) ;  /* 0x0000006000017945 */ /* 0x000fe80003800000 */
[----:B------:R0:W-:Y:S01]  /*3930*/  @!P4 STG.E.U8 desc[UR36][R10.64+0x18], R7 ;  /* 0x000018070a00c986 */ /* 0x0001e2000c101124 */
[----:B------:R-:W-:Y:S05]  /*3940*/  @P3 BRA `(.L_x_125) ;  /* 0x00000000000c3947 */ /* 0x000fea0003800000 */
[----:B------:R-:W5:Y:S02]  /*3950*/  LDG.E.U8 R88, desc[UR36][R12.64+0x19] ;  /* 0x000019240c587981 */ /* 0x000f64000c1e1100 */
[----:B-----5:R-:W-:-:S05]  /*3960*/  PRMT R6, R88, 0x8880, RZ ;  /* 0x0000888058067816 */ /* 0x020fca00000000ff */
[----:B------:R-:W-:-:S07]  /*3970*/  IMAD R89, R6, R23, RZ ;  /* 0x0000001706597224 */ /* 0x000fce00078e02ff */
.L_x_125:
[----:B------:R-:W-:Y:S05]  /*3980*/  BSYNC B1 ;  /* 0x0000000000017941 */ /* 0x000fea0003800000 */
.L_x_124:
[----:B------:R-:W-:Y:S01]  /*3990*/  @!P3 IMAD R39, R39, R22, R89 ;  /* 0x000000162727b224 */ /* 0x000fe200078e0259 */
[----:B------:R-:W-:Y:S04]  /*39a0*/  BSSY B1, `(.L_x_126) ;  /* 0x0000006000017945 */ /* 0x000fe80003800000 */
[----:B------:R0:W-:Y:S01]  /*39b0*/  @!P3 STG.E.U8 desc[UR36][R10.64+0x19], R39 ;  /* 0x000019270a00b986 */ /* 0x0001e2000c101124 */
[----:B------:R-:W-:Y:S05]  /*39c0*/  @P5 BRA `(.L_x_127) ;  /* 0x00000000000c5947 */ /* 0x000fea0003800000 */
[----:B------:R-:W5:Y:S02]  /*39d0*/  LDG.E.U8 R88, desc[UR36][R4.64+0x20] ;  /* 0x0000202404587981 */ /* 0x000f64000c1e1100 */
[----:B-----5:R-:W-:-:S05]  /*39e0*/  PRMT R6, R88, 0x8880, RZ ;  /* 0x0000888058067816 */ /* 0x020fca00000000ff */
[----:B------:R-:W-:-:S07]  /*39f0*/  IMAD R89, R6, R23, RZ ;  /* 0x0000001706597224 */ /* 0x000fce00078e02ff */
.L_x_127:
[----:B------:R-:W-:Y:S05]  /*3a00*/  BSYNC B1 ;  /* 0x0000000000017941 */ /* 0x000fea0003800000 */
.L_x_126:
[----:B0-----:R-:W-:Y:S01]  /*3a10*/  @!P5 IMAD R7, R40, R22, R89 ;  /* 0x000000162807d224 */ /* 0x001fe200078e0259 */
[----:B------:R-:W-:Y:S04]  /*3a20*/  BSSY B1, `(.L_x_128) ;  /* 0x0000006000017945 */ /* 0x000fe80003800000 */
[----:B------:R0:W-:Y:S01]  /*3a30*/  @!P5 STG.E.U8 desc[UR36][R8.64+0x20], R7 ;  /* 0x000020070800d986 */ /* 0x0001e2000c101124 */
[----:B------:R-:W-:Y:S05]  /*3a40*/  @P1 BRA `(.L_x_129) ;  /* 0x00000000000c1947 */ /* 0x000fea0003800000 */
[----:B------:R-:W5:Y:S02]  /*3a50*/  LDG.E.U8 R88, desc[UR36][R4.64+0x21] ;  /* 0x0000212404587981 */ /* 0x000f64000c1e1100 */
[----:B-----5:R-:W-:-:S05]  /*3a60*/  PRMT R6, R88, 0x8880, RZ ;  /* 0x0000888058067816 */ /* 0x020fca00000000ff */
[----:B------:R-:W-:-:S07]  /*3a70*/  IMAD R89, R6, R23, RZ ;  /* 0x0000001706597224 */ /* 0x000fce00078e02ff */
.L_x_129:
[----:B------:R-:W-:Y:S05]  /*3a80*/  BSYNC B1 ;  /* 0x0000000000017941 */ /* 0x000fea0003800000 */
.L_x_128:
        /* <DEDUP_REMOVED lines=11> */
.L_x_131:
[----:B------:R-:W-:Y:S05]  /*3b40*/  BSYNC B1 ;  /* 0x0000000000017941 */ /* 0x000fea0003800000 */
.L_x_130:
[----:B0-----:R-:W-:Y:S01]  /*3b50*/  @!P4 IMAD R7, R42, R22, R89 ;  /* 0x000000162a07c224 */ /* 0x001fe200078e0259 */
[----:B------:R-:W-:Y:S04]  /*3b60*/  BSSY B1, `(.L_x_132) ;  /* 0x0000006000017945 */ /* 0x000fe80003800000 */
[----:B------:R0:W-:Y:S01]  /*3b70*/  @!P4 STG.E.U8 desc[UR36][R10.64+0x20], R7 ;  /* 0x000020070a00c986 */ /* 0x0001e2000c101124 */
[----:B------:R-:W-:Y:S05]  /*3b80*/  @P3 BRA `(.L_x_133) ;  /* 0x00000000000c3947 */ /* 0x000fea0003800000 */
[----:B------:R-:W5:Y:S02]  /*3b90*/  LDG.E.U8 R88, desc[UR36][R12.64+0x21] ;  /* 0x000021240c587981 */ /* 0x000f64000c1e1100 */
[----:B-----5:R-:W-:-:S05]  /*3ba0*/  PRMT R6, R88, 0x8880, RZ ;  /* 0x0000888058067816 */ /* 0x020fca00000000ff */
[----:B------:R-:W-:-:S07]  /*3bb0*/  IMAD R89, R6, R23, RZ ;  /* 0x0000001706597224 */ /* 0x000fce00078e02ff */
.L_x_133:
[----:B------:R-:W-:Y:S05]  /*3bc0*/  BSYNC B1 ;  /* 0x0000000000017941 */ /* 0x000fea0003800000 */
.L_x_132:
[----:B------:R-:W-:Y:S01]  /*3bd0*/  @!P3 IMAD R43, R43, R22, R89 ;  /* 0x000000162b2bb224 */ /* 0x000fe200078e0259 */
[----:B------:R-:W-:Y:S04]  /*3be0*/  BSSY B1, `(.L_x_134) ;  /* 0x0000006000017945 */ /* 0x000fe80003800000 */
[----:B------:R0:W-:Y:S01]  /*3bf0*/  @!P3 STG.E.U8 desc[UR36][R10.64+0x21], R43 ;  /* 0x0000212b0a00b986 */ /* 0x0001e2000c101124 */
[----:B------:R-:W-:Y:S05]  /*3c00*/  @P5 BRA `(.L_x_135) ;  /* 0x00000000000c5947 */ /* 0x000fea0003800000 */
[----:B------:R-:W5:Y:S02]  /*3c10*/  LDG.E.U8 R88, desc[UR36][R4.64+0x28] ;  /* 0x0000282404587981 */ /* 0x000f64000c1e1100 */
[----:B-----5:R-:W-:-:S05]  /*3c20*/  PRMT R6, R88, 0x8880, RZ ;  /* 0x0000888058067816 */ /* 0x020fca00000000ff */
[----:B------:R-:W-:-:S07]  /*3c30*/  IMAD R89, R6, R23, RZ ;  /* 0x0000001706597224 */ /* 0x000fce00078e02ff */
.L_x_135:
[----:B------:R-:W-:Y:S05]  /*3c40*/  BSYNC B1 ;  /* 0x0000000000017941 */ /* 0x000fea0003800000 */
.L_x_134:
[----:B0-----:R-:W-:Y:S01]  /*3c50*/  @!P5 IMAD R7, R44, R22, R89 ;  /* 0x000000162c07d224 */ /* 0x001fe200078e0259 */
[----:B------:R-:W-:Y:S04]  /*3c60*/  BSSY B1, `(.L_x_136) ;  /* 0x0000006000017945 */ /* 0x000fe80003800000 */
[----:B------:R0:W-:Y:S01]  /*3c70*/  @!P5 STG.E.U8 desc[UR36][R8.64+0x28], R7 ;  /* 0x000028070800d986 */ /* 0x0001e2000c101124 */
[----:B------:R-:W-:Y:S05]  /*3c80*/  @P1 BRA `(.L_x_137) ;  /* 0x00000000000c1947 */ /* 0x000fea0003800000 */
[----:B------:R-:W5:Y:S02]  /*3c90*/  LDG.E.U8 R88, desc[UR36][R4.64+0x29] ;  /* 0x0000292404587981 */ /* 0x000f64000c1e1100 */
[----:B-----5:R-:W-:-:S05]  /*3ca0*/  PRMT R6, R88, 0x8880, RZ ;  /* 0x0000888058067816 */ /* 0x020fca00000000ff */
[----:B------:R-:W-:-:S07]  /*3cb0*/  IMAD R89, R6, R23, RZ ;  /* 0x0000001706597224 */ /* 0x000fce00078e02ff */
.L_x_137:
[----:B------:R-:W-:Y:S05]  /*3cc0*/  BSYNC B1 ;  /* 0x0000000000017941 */ /* 0x000fea0003800000 */
.L_x_136:
        /* <DEDUP_REMOVED lines=11> */
.L_x_139:
[----:B------:R-:W-:Y:S05]  /*3d80*/  BSYNC B1 ;  /* 0x0000000000017941 */ /* 0x000fea0003800000 */
.L_x_138:
[----:B0-----:R-:W-:Y:S01]  /*3d90*/  @!P4 IMAD R7, R46, R22, R89 ;  /* 0x000000162e07c224 */ /* 0x001fe200078e0259 */
[----:B------:R-:W-:Y:S04]  /*3da0*/  BSSY B1, `(.L_x_140) ;  /* 0x0000006000017945 */ /* 0x000fe80003800000 */
[----:B------:R0:W-:Y:S01]  /*3db0*/  @!P4 STG.E.U8 desc[UR36][R10.64+0x28], R7 ;  /* 0x000028070a00c986 */ /* 0x0001e2000c101124 */
[----:B------:R-:W-:Y:S05]  /*3dc0*/  @P3 BRA `(.L_x_141) ;  /* 0x00000000000c3947 */ /* 0x000fea0003800000 */
[----:B------:R-:W5:Y:S02]  /*3dd0*/  LDG.E.U8 R88, desc[UR36][R12.64+0x29] ;  /* 0x000029240c587981 */ /* 0x000f64000c1e1100 */
[----:B-----5:R-:W-:-:S05]  /*3de0*/  PRMT R6, R88, 0x8880, RZ ;  /* 0x0000888058067816 */ /* 0x020fca00000000ff */
[----:B------:R-:W-:-:S07]  /*3df0*/  IMAD R89, R6, R23, RZ ;  /* 0x0000001706597224 */ /* 0x000fce00078e02ff */
.L_x_141:
[----:B------:R-:W-:Y:S05]  /*3e00*/  BSYNC B1 ;  /* 0x0000000000017941 */ /* 0x000fea0003800000 */
.L_x_140:
[----:B------:R-:W-:Y:S01]  /*3e10*/  @!P3 IMAD R47, R47, R22, R89 ;  /* 0x000000162f2fb224 */ /* 0x000fe200078e0259 */
[----:B------:R-:W-:Y:S04]  /*3e20*/  BSSY B1, `(.L_x_142) ;  /* 0x0000006000017945 */ /* 0x000fe80003800000 */
[----:B------:R0:W-:Y:S01]  /*3e30*/  @!P3 STG.E.U8 desc[UR36][R10.64+0x29], R47 ;  /* 0x0000292f0a00b986 */ /* 0x0001e2000c101124 */
[----:B------:R-:W-:Y:S05]  /*3e40*/  @P5 BRA `(.L_x_143) ;  /* 0x00000000000c5947 */ /* 0x000fea0003800000 */
[----:B------:R-:W5:Y:S02]  /*3e50*/  LDG.E.U8 R88, desc[UR36][R4.64+0x30] ;  /* 0x0000302404587981 */ /* 0x000f64000c1e1100 */
[----:B-----5:R-:W-:-:S05]  /*3e60*/  PRMT R6, R88, 0x8880, RZ ;  /* 0x0000888058067816 */ /* 0x020fca00000000ff */
[----:B------:R-:W-:-:S07]  /*3e70*/  IMAD R89, R6, R23, RZ ;  /* 0x0000001706597224 */ /* 0x000fce00078e02ff */
.L_x_143:
[----:B------:R-:W-:Y:S05]  /*3e80*/  BSYNC B1 ;  /* 0x0000000000017941 */ /* 0x000fea0003800000 */
.L_x_142:
[----:B0-----:R-:W-:Y:S01]  /*3e90*/  @!P5 IMAD R7, R48, R22, R89 ;  /* 0x000000163007d224 */ /* 0x001fe200078e0259 */
[----:B------:R-:W-:Y:S04]  /*3ea0*/  BSSY B1, `(.L_x_144) ;  /* 0x0000006000017945 */ /* 0x000fe80003800000 */
[----:B------:R0:W-:Y:S01]  /*3eb0*/  @!P5 STG.E.U8 desc[UR36][R8.64+0x30], R7 ;  /* 0x000030070800d986 */ /* 0x0001e2000c101124 */
[----:B------:R-:W-:Y:S05]  /*3ec0*/  @P1 BRA `(.L_x_145) ;  /* 0x00000000000c1947 */ /* 0x000fea0003800000 */
[----:B------:R-:W5:Y:S02]  /*3ed0*/  LDG.E.U8 R88, desc[UR36][R4.64+0x31] ;  /* 0x0000312404587981 */ /* 0x000f64000c1e1100 */
[----:B-----5:R-:W-:-:S05]  /*3ee0*/  PRMT R6, R88, 0x8880, RZ ;  /* 0x0000888058067816 */ /* 0x020fca00000000ff */
[----:B------:R-:W-:-:S07]  /*3ef0*/  IMAD R89, R6, R23, RZ ;  /* 0x0000001706597224 */ /* 0x000fce00078e02ff */
.L_x_145:
[----:B------:R-:W-:Y:S05]  /*3f00*/  BSYNC B1 ;  /* 0x0000000000017941 */ /* 0x000fea0003800000 */
.L_x_144:
[----:B------:R-:W-:Y:S01]  /*3f10*/  ISETP.LT.OR P4, PT, R3, 0x31, !P0 ;  /* 0x000000310300780c */ /* 0x000fe20004781670 */
[----:B------:R-:W-:Y:S01]  /*3f20*/  @!P1 IMAD R49, R49, R22, R89 ;  /* 0x0000001631319224 */ /* 0x000fe200078e0259 */
[----:B------:R-:W-:Y:S01]  /*3f30*/  BSSY B1, `(.L_x_146) ;  /* 0x000000a000017945 */ /* 0x000fe20003800000 */
[C---:B------:R-:W-:Y:S02]  /*3f40*/  ISETP.LT.OR P3, PT, R3.reuse, 0x32, !P0 ;  /* 0x000000320300780c */ /* 0x040fe40004761670 */
[C---:B------:R-:W-:Y:S01]  /*3f50*/  ISETP.LT.OR P5, PT, R3.reuse, 0x39, !P0 ;  /* 0x000000390300780c */ /* 0x040fe200047a1670 */
[----:B------:R0:W-:Y:S01]  /*3f60*/  @!P1 STG.E.U8 desc[UR36][R8.64+0x31], R49 ;  /* 0x0000313108009986 */ /* 0x0001e2000c101124 */
[C---:B------:R-:W-:Y:S02]  /*3f70*/  ISETP.LT.OR P1, PT, R3.reuse, 0x39, !P2 ;  /* 0x000000390300780c */ /* 0x040fe40005721670 */
[----:B------:R-:W-:-:S04]  /*3f80*/  ISETP.LT.OR P2, PT, R3, 0x3a, !P2 ;  /* 0x0000003a0300780c */ /* 0x000fc80005741670 */
[----:B------:R-:W-:Y:S09]  /*3f90*/  @P4 BRA `(.L_x_147) ;  /* 0x00000000000c4947 */ /* 0x000ff20003800000 */
[----:B------:R-:W5:Y:S02]  /*3fa0*/  LDG.E.U8 R88, desc[UR36][R12.64+0x30] ;  /* 0x000030240c587981 */ /* 0x000f64000c1e1100 */
[----:B-----5:R-:W-:-:S05]  /*3fb0*/  PRMT R6, R88, 0x8880, RZ ;  /* 0x0000888058067816 */ /* 0x020fca00000000ff */
[----:B------:R-:W-:-:S07]  /*3fc0*/  IMAD R89, R6, R23, RZ ;  /* 0x0000001706597224 */ /* 0x000fce00078e02ff */
.L_x_147:
[----:B------:R-:W-:Y:S05]  /*3fd0*/  BSYNC B1 ;  /* 0x0000000000017941 */ /* 0x000fea0003800000 */
.L_x_146:
[----:B0-----:R-:W-:Y:S01]  /*3fe0*/  @!P4 IMAD R7, R50, R22, R89 ;  /* 0x000000163207c224 */ /* 0x001fe200078e0259 */
[----:B------:R-:W-:Y:S04]  /*3ff0*/  BSSY B1, `(.L_x_148) ;  /* 0x0000006000017945 */ /* 0x000fe80003800000 */
[----:B------:R0:W-:Y:S01]  /*4000*/  @!P4 STG.E.U8 desc[UR36][R10.64+0x30], R7 ;  /* 0x000030070a00c986 */ /* 0x0001e2000c101124 */
[----:B------:R-:W-:Y:S05]  /*4010*/  @P3 BRA `(.L_x_149) ;  /* 0x00000000000c3947 */ /* 0x000fea0003800000 */
[----:B------:R-:W5:Y:S02]  /*4020*/  LDG.E.U8 R88, desc[UR36][R12.64+0x31] ;  /* 0x000031240c587981 */ /* 0x000f64000c1e1100 */
[----:B-----5:R-:W-:-:S05]  /*4030*/  PRMT R6, R88, 0x8880, RZ ;  /* 0x0000888058067816 */ /* 0x020fca00000000ff */
[----:B------:R-:W-:-:S07]  /*4040*/  IMAD R89, R6, R23, RZ ;  /* 0x0000001706597224 */ /* 0x000fce00078e02ff */
.L_x_149:
[----:B------:R-:W-:Y:S05]  /*4050*/  BSYNC B1 ;  /* 0x0000000000017941 */ /* 0x000fea0003800000 */
.L_x_148:
[----:B------:R-:W-:Y:S01]  /*4060*/  @!P3 IMAD R51, R51, R22, R89 ;  /* 0x000000163333b224 */ /* 0x000fe200078e0259 */
[----:B------:R-:W-:Y:S04]  /*4070*/  BSSY B1, `(.L_x_150) ;  /* 0x0000006000017945 */ /* 0x000fe80003800000 */
[----:B------:R0:W-:Y:S01]  /*4080*/  @!P3 STG.E.U8 desc[UR36][R10.64+0x31], R51 ;  /* 0x000031330a00b986 */ /* 0x0001e2000c101124 */
[----:B------:R-:W-:Y:S05]  /*4090*/  @P1 BRA `(.L_x_151) ;  /* 0x00000000000c1947 */ /* 0x000fea0003800000 */
[----:B------:R-:W5:Y:S02]  /*40a0*/  LDG.E.U8 R88, desc[UR36][R4.64+0x38] ;  /* 0x0000382404587981 */ /* 0x000f64000c1e1100 */
[----:B-----5:R-:W-:-:S05]  /*40b0*/  PRMT R6, R88, 0x8880, RZ ;  /* 0x0000888058067816 */ /* 0x020fca00000000ff */
[----:B------:R-:W-:-:S07]  /*40c0*/  IMAD R89, R6, R23, RZ ;  /* 0x0000001706597224 */ /* 0x000fce00078e02ff */
.L_x_151:
[----:B------:R-:W-:Y:S05]  /*40d0*/  BSYNC B1 ;  /* 0x0000000000017941 */ /* 0x000fea0003800000 */
.L_x_150:
[----:B0-----:R-:W-:Y:S01]  /*40e0*/  @!P1 IMAD R7, R52, R22, R89 ;  /* 0x0000001634079224 */ /* 0x001fe200078e0259 */
[----:B------:R-:W-:Y:S04]  /*40f0*/  BSSY B1, `(.L_x_152) ;  /* 0x0000006000017945 */ /* 0x000fe80003800000 */
[----:B------:R0:W-:Y:S01]  /*4100*/  @!P1 STG.E.U8 desc[UR36][R8.64+0x38], R7 ;  /* 0x0000380708009986 */ /* 0x0001e2000c101124 */
[----:B------:R-:W-:Y:S05]  /*4110*/  @P2 BRA `(.L_x_153) ;  /* 0x00000000000c2947 */ /* 0x000fea0003800000 */
[----:B------:R-:W5:Y:S02]  /*4120*/  LDG.E.U8 R88, desc[UR36][R4.64+0x39] ;  /* 0x0000392404587981 */ /* 0x000f64000c1e1100 */
[----:B-----5:R-:W-:-:S05]  /*4130*/  PRMT R6, R88, 0x8880, RZ ;  /* 0x0000888058067816 */ /* 0x020fca00000000ff */
[----:B------:R-:W-:-:S07]  /*4140*/  IMAD R89, R6, R23, RZ ;  /* 0x0000001706597224 */ /* 0x000fce00078e02ff */
.L_x_153:
[----:B------:R-:W-:Y:S05]  /*4150*/  BSYNC B1 ;  /* 0x0000000000017941 */ /* 0x000fea0003800000 */
.L_x_152:
[----:B------:R-:W-:Y:S01]  /*4160*/  @!P2 IMAD R53, R53, R22, R89 ;  /* 0x000000163535a224 */ /* 0x000fe200078e0259 */
[----:B------:R-:W-:Y:S04]  /*4170*/  BSSY B1, `(.L_x_154) ;  /* 0x0000006000017945 */ /* 0x000fe80003800000 */
[----:B------:R0:W-:Y:S01]  /*4180*/  @!P2 STG.E.U8 desc[UR36][R8.64+0x39], R53 ;  /* 0x000039350800a986 */ /* 0x0001e2000c101124 */
[----:B------:R-:W-:Y:S05]  /*4190*/  @P5 BRA `(.L_x_155) ;  /* 0x00000000000c5947 */ /* 0x000fea0003800000 */
[----:B------:R-:W5:Y:S02]  /*41a0*/  LDG.E.U8 R88, desc[UR36][R12.64+0x38] ;  /* 0x000038240c587981 */ /* 0x000f64000c1e1100 */
[----:B-----5:R-:W-:-:S05]  /*41b0*/  PRMT R4, R88, 0x8880, RZ ;  /* 0x0000888058047816 */ /* 0x020fca00000000ff */
[----:B------:R-:W-:-:S07]  /*41c0*/  IMAD R89, R4, R23, RZ ;  /* 0x0000001704597224 */ /* 0x000fce00078e02ff */
.L_x_155:
[----:B------:R-:W-:Y:S05]  /*41d0*/  BSYNC B1 ;  /* 0x0000000000017941 */ /* 0x000fea0003800000 */
.L_x_154:
[----:B------:R-:W-:Y:S01]  /*41e0*/  @!P5 IMAD R5, R54, R22, R89 ;  /* 0x000000163605d224 */ /* 0x000fe200078e0259 */
[----:B------:R-:W-:Y:S01]  /*41f0*/  ISETP.LT.OR P0, PT, R3, 0x3a, !P0 ;  /* 0x0000003a0300780c */ /* 0x000fe20004701670 */
[----:B------:R-:W-:Y:S03]  /*4200*/  BSSY B1, `(.L_x_156) ;  /* 0x0000006000017945 */ /* 0x000fe60003800000 */
[----:B------:R0:W-:Y:S09]  /*4210*/  @!P5 STG.E.U8 desc[UR36][R10.64+0x38], R5 ;  /* 0x000038050a00d986 */ /* 0x0001f2000c101124 */
[----:B------:R-:W-:Y:S05]  /*4220*/  @P0 BRA `(.L_x_157) ;  /* 0x00000000000c0947 */ /* 0x000fea0003800000 */
[----:B------:R-:W5:Y:S02]  /*4230*/  LDG.E.U8 R88, desc[UR36][R12.64+0x39] ;  /* 0x000039240c587981 */ /* 0x000f64000c1e1100 */
[----:B-----5:R-:W-:-:S05]  /*4240*/  PRMT R4, R88, 0x8880, RZ ;  /* 0x0000888058047816 */ /* 0x020fca00000000ff */
[----:B------:R-:W-:-:S07]  /*4250*/  IMAD R89, R4, R23, RZ ;  /* 0x0000001704597224 */ /* 0x000fce00078e02ff */
.L_x_157:
[----:B------:R-:W-:Y:S05]  /*4260*/  BSYNC B1 ;  /* 0x0000000000017941 */ /* 0x000fea0003800000 */
.L_x_156:
[----:B------:R-:W-:Y:S01]  /*4270*/  IMAD R55, R55, R22, R89 ;  /* 0x0000001637377224 */ /* 0x000fe200078e0259 */
[----:B------:R-:W-:Y:S06]  /*4280*/  @P0 BRA `(.L_x_158) ;  /* 0x0000000c00180947 */ /* 0x000fec0003800000 */
[----:B------:R0:W-:Y:S01]  /*4290*/  STG.E.U8 desc[UR36][R10.64+0x39], R55 ;  /* 0x000039370a007986 */ /* 0x0001e2000c101124 */
[----:B------:R-:W-:Y:S05]  /*42a0*/  BRA `(.L_x_158) ;  /* 0x0000000c00107947 */ /* 0x000fea0003800000 */
.L_x_29:
[C---:B------:R-:W-:Y:S02]  /*42b0*/  ISETP.GE.AND P2, PT, R100.reuse, 0x1, PT ;  /* 0x000000016400780c */ /* 0x040fe40003f46270 */
[----:B------:R-:W-:Y:S02]  /*42c0*/  ISETP.GE.AND P1, PT, R100, 0x9, PT ;  /* 0x000000096400780c */ /* 0x000fe40003f26270 */
[C---:B------:R-:W-:Y:S02]  /*42d0*/  ISETP.LT.OR P4, PT, R3.reuse, 0x1, !P2 ;  /* 0x000000010300780c */ /* 0x040fe40005781670 */
[C---:B------:R-:W-:Y:S02]  /*42e0*/  ISETP.LT.OR P5, PT, R3.reuse, 0x2, !P2 ;  /* 0x000000020300780c */ /* 0x040fe400057a1670 */
[C---:B------:R-:W-:Y:S02]  /*42f0*/  ISETP.LT.OR P0, PT, R3.reuse, 0x1, !P1 ;  /* 0x000000010300780c */ /* 0x040fe40004f01670 */
[----:B------:R-:W-:-:S07]  /*4300*/  ISETP.LT.OR P3, PT, R3, 0x2, !P1 ;  /* 0x000000020300780c */ /* 0x000fce0004f61670 */
[-C--:B------:R-:W-:Y:S02]  /*4310*/  @!P4 IMAD R5, R56, R22.reuse, RZ ;  /* 0x000000163805c224 */ /* 0x080fe400078e02ff */
[-C--:B------:R-:W-:Y:S02]  /*4320*/  @!P5 IMAD R57, R57, R22.reuse, RZ ;  /* 0x000000163939d224 */ /* 0x080fe400078e02ff */
[-C--:B------:R-:W-:Y:S01]  /*4330*/  @!P0 IMAD R13, R58, R22.reuse, RZ ;  /* 0x000000163a0d8224 */ /* 0x080fe200078e02ff */
[----:B------:R0:W-:Y:S01]  /*4340*/  @!P4 STG.E.U8 desc[UR36][R92.64], R5 ;  /* 0x000000055c00c986 */ /* 0x0001e2000c101124 */
[----:B------:R-:W-:Y:S01]  /*4350*/  ISETP.LT.OR P4, PT, R3, 0x9, !P2 ;  /* 0x000000090300780c */ /* 0x000fe20005781670 */
[----:B------:R-:W-:Y:S02]  /*4360*/  @!P3 IMAD R59, R59, R22, RZ ;  /* 0x000000163b3bb224 */ /* 0x000fe400078e02ff */
[----:B------:R-:W-:Y:S01]  /*4370*/  @!P5 STG.E.U8 desc[UR36][R92.64+0x1], R57 ;  /* 0x000001395c00d986 */ /* 0x000fe2000c101124 */
[----:B------:R-:W-:-:S03]  /*4380*/  ISETP.LT.OR P5, PT, R3, 0xa, !P2 ;  /* 0x0000000a0300780c */ /* 0x000fc600057a1670 */
[----:B------:R1:W-:Y:S01]  /*4390*/  @!P0 STG.E.U8 desc[UR36][R6.64], R13 ;  /* 0x0000000d06008986 */ /* 0x0003e2000c101124 */
[----:B------:R-:W-:-:S03]  /*43a0*/  ISETP.LT.OR P0, PT, R3, 0x9, !P1 ;  /* 0x000000090300780c */ /* 0x000fc60004f01670 */
[----:B------:R-:W-:Y:S01]  /*43b0*/  @!P3 STG.E.U8 desc[UR36][R6.64+0x1], R59 ;  /* 0x0000013b0600b986 */ /* 0x000fe2000c101124 */
[----:B------:R-:W-:Y:S01]  /*43c0*/  ISETP.LT.OR P3, PT, R3, 0xa, !P1 ;  /* 0x0000000a0300780c */ /* 0x000fe20004f61670 */
[----:B------:R-:W-:-:S04]  /*43d0*/  @!P4 IMAD R15, R60, R22, RZ ;  /* 0x000000163c0fc224 */ /* 0x000fc800078e02ff */
[-C--:B------:R-:W-:Y:S01]  /*43e0*/  @!P5 IMAD R61, R61, R22.reuse, RZ ;  /* 0x000000163d3dd224 */ /* 0x080fe200078e02ff */
[----:B------:R2:W-:Y:S01]  /*43f0*/  @!P4 STG.E.U8 desc[UR36][R92.64+0x8], R15 ;  /* 0x0000080f5c00c986 */ /* 0x0005e2000c101124 */
[C---:B------:R-:W-:Y:S02]  /*4400*/  ISETP.LT.OR P4, PT, R3.reuse, 0x11, !P2 ;  /* 0x000000110300780c */ /* 0x040fe40005781670 */
[-C--:B0-----:R-:W-:Y:S01]  /*4410*/  @!P0 IMAD R5, R62, R22.reuse, RZ ;  /* 0x000000163e058224 */ /* 0x081fe200078e02ff */
[----:B------:R-:W-:Y:S01]  /*4420*/  @!P5 STG.E.U8 desc[UR36][R92.64+0x9], R61 ;  /* 0x0000093d5c00d986 */ /* 0x000fe2000c101124 */
[----:B------:R-:W-:Y:S02]  /*4430*/  ISETP.LT.OR P5, PT, R3, 0x12, !P2 ;  /* 0x000000120300780c */ /* 0x000fe400057a1670 */
[----:B------:R-:W-:Y:S01]  /*4440*/  @!P3 IMAD R63, R63, R22, RZ ;  /* 0x000000163f3fb224 */ /* 0x000fe200078e02ff */
[----:B------:R0:W-:Y:S01]  /*4450*/  @!P0 STG.E.U8 desc[UR36][R6.64+0x8], R5 ;  /* 0x0000080506008986 */ /* 0x0001e2000c101124 */
[----:B------:R-:W-:-:S03]  /*4460*/  ISETP.LT.OR P0, PT, R3, 0x11, !P1 ;  /* 0x000000110300780c */ /* 0x000fc60004f01670 */
[----:B------:R-:W-:Y:S01]  /*4470*/  @!P3 STG.E.U8 desc[UR36][R6.64+0x9], R63 ;  /* 0x0000093f0600b986 */ /* 0x000fe2000c101124 */
[----:B------:R-:W-:Y:S01]  /*4480*/  ISETP.LT.OR P3, PT, R3, 0x12, !P1 ;  /* 0x000000120300780c */ /* 0x000fe20004f61670 */
[----:B-1----:R-:W-:-:S04]  /*4490*/  @!P4 IMAD R13, R64, R22, RZ ;  /* 0x00000016400dc224 */ /* 0x002fc800078e02ff */
[-C--:B------:R-:W-:Y:S01]  /*44a0*/  @!P5 IMAD R65, R65, R22.reuse, RZ ;  /* 0x000000164141d224 */ /* 0x080fe200078e02ff */
[----:B------:R1:W-:Y:S01]  /*44b0*/  @!P4 STG.E.U8 desc[UR36][R92.64+0x10], R13 ;  /* 0x0000100d5c00c986 */ /* 0x0003e2000c101124 */
[C---:B------:R-:W-:Y:S02]  /*44c0*/  ISETP.LT.OR P4, PT, R3.reuse, 0x19, !P2 ;  /* 0x000000190300780c */ /* 0x040fe40005781670 */
[-C--:B--2---:R-:W-:Y:S01]  /*44d0*/  @!P0 IMAD R15, R66, R22.reuse, RZ ;  /* 0x00000016420f8224 */ /* 0x084fe200078e02ff */
[----:B------:R-:W-:Y:S01]  /*44e0*/  @!P5 STG.E.U8 desc[UR36][R92.64+0x11], R65 ;  /* 0x000011415c00d986 */ /* 0x000fe2000c101124 */
[----:B------:R-:W-:Y:S02]  /*44f0*/  ISETP.LT.OR P5, PT, R3, 0x1a, !P2 ;  /* 0x0000001a0300780c */ /* 0x000fe400057a1670 */
[----:B------:R-:W-:Y:S01]  /*4500*/  @!P3 IMAD R67, R67, R22, RZ ;  /* 0x000000164343b224 */ /* 0x000fe200078e02ff */
[----:B------:R2:W-:Y:S01]  /*4510*/  @!P0 STG.E.U8 desc[UR36][R6.64+0x10], R15 ;  /* 0x0000100f06008986 */ /* 0x0005e2000c101124 */
[----:B------:R-:W-:-:S03]  /*4520*/  ISETP.LT.OR P0, PT, R3, 0x19, !P1 ;  /* 0x000000190300780c */ /* 0x000fc60004f01670 */
[----:B------:R-:W-:Y:S01]  /*4530*/  @!P3 STG.E.U8 desc[UR36][R6.64+0x11], R67 ;  /* 0x000011430600b986 */ /* 0x000fe2000c101124 */
[----:B------:R-:W-:Y:S01]  /*4540*/  ISETP.LT.OR P3, PT, R3, 0x1a, !P1 ;  /* 0x0000001a0300780c */ /* 0x000fe20004f61670 */
[----:B0-----:R-:W-:-:S04]  /*4550*/  @!P4 IMAD R5, R68, R22, RZ ;  /* 0x000000164405c224 */ /* 0x001fc800078e02ff */
[-C--:B------:R-:W-:Y:S01]  /*4560*/  @!P5 IMAD R69, R69, R22.reuse, RZ ;  /* 0x000000164545d224 */ /* 0x080fe200078e02ff */
[----:B------:R0:W-:Y:S01]  /*4570*/  @!P4 STG.E.U8 desc[UR36][R92.64+0x18], R5 ;  /* 0x000018055c00c986 */ /* 0x0001e2000c101124 */
[C---:B------:R-:W-:Y:S02]  /*4580*/  ISETP.LT.OR P4, PT, R3.reuse, 0x21, !P2 ;  /* 0x000000210300780c */ /* 0x040fe40005781670 */
[-C--:B-1----:R-:W-:Y:S01]  /*4590*/  @!P0 IMAD R13, R70, R22.reuse, RZ ;  /* 0x00000016460d8224 */ /* 0x082fe200078e02ff */
[----:B------:R-:W-:Y:S01]  /*45a0*/  @!P5 STG.E.U8 desc[UR36][R92.64+0x19], R69 ;  /* 0x000019455c00d986 */ /* 0x000fe2000c101124 */
[----:B------:R-:W-:Y:S02]  /*45b0*/  ISETP.LT.OR P5, PT, R3, 0x22, !P2 ;  /* 0x000000220300780c */ /* 0x000fe400057a1670 */
[----:B------:R-:W-:Y:S01]  /*45c0*/  @!P3 IMAD R71, R71, R22, RZ ;  /* 0x000000164747b224 */ /* 0x000fe200078e02ff */
[----:B------:R1:W-:Y:S01]  /*45d0*/  @!P0 STG.E.U8 desc[UR36][R6.64+0x18], R13 ;  /* 0x0000180d06008986 */ /* 0x0003e2000c101124 */
[----:B------:R-:W-:-:S03]  /*45e0*/  ISETP.LT.OR P0, PT, R3, 0x21, !P1 ;  /* 0x000000210300780c */ /* 0x000fc60004f01670 */
[----:B------:R-:W-:Y:S01]  /*45f0*/  @!P3 STG.E.U8 desc[UR36][R6.64+0x19], R71 ;  /* 0x000019470600b986 */ /* 0x000fe2000c101124 */
[----:B------:R-:W-:Y:S01]  /*4600*/  ISETP.LT.OR P3, PT, R3, 0x22, !P1 ;  /* 0x000000220300780c */ /* 0x000fe20004f61670 */
[----:B--2---:R-:W-:-:S04]  /*4610*/  @!P4 IMAD R15, R72, R22, RZ ;  /* 0x00000016480fc224 */ /* 0x004fc800078e02ff */
        /* <DEDUP_REMOVED lines=32> */
[----:B------:R-:W-:-:S02]  /*4820*/  ISETP.GE.AND P0, PT, R100, 0x81, PT ;  /* 0x000000816400780c */ /* 0x000fc40003f06270 */
[C---:B------:R-:W-:Y:S01]  /*4830*/  ISETP.LT.OR P5, PT, R3.reuse, 0x39, !P1 ;  /* 0x000000390300780c */ /* 0x040fe20004fa1670 */
[----:B------:R-:W-:Y:S01]  /*4840*/  @!P3 STG.E.U8 desc[UR36][R6.64+0x31], R83 ;  /* 0x000031530600b986 */ /* 0x000fe2000c101124 */
[C---:B------:R-:W-:Y:S01]  /*4850*/  ISETP.LT.OR P1, PT, R3.reuse, 0x3a, !P1 ;  /* 0x0000003a0300780c */ /* 0x040fe20004f21670 */
[----:B--2---:R-:W-:Y:S01]  /*4860*/  @!P4 IMAD R15, R84, R22, RZ ;  /* 0x00000016540fc224 */ /* 0x004fe200078e02ff */
[----:B------:R-:W-:-:S03]  /*4870*/  ISETP.LT.OR P3, PT, R3, 0x1, !P0 ;  /* 0x000000010300780c */ /* 0x000fc60004761670 */
[----:B------:R-:W-:Y:S01]  /*4880*/  @!P2 IMAD R85, R85, R22, RZ ;  /* 0x000000165555a224 */ /* 0x000fe200078e02ff */
[----:B------:R-:W-:Y:S01]  /*4890*/  @!P4 STG.E.U8 desc[UR36][R92.64+0x38], R15 ;  /* 0x0000380f5c00c986 */ /* 0x000fe2000c101124 */
[----:B------:R-:W-:-:S03]  /*48a0*/  ISETP.LT.OR P4, PT, R3, 0x2, !P0 ;  /* 0x000000020300780c */ /* 0x000fc60004781670 */
[----:B------:R-:W-:Y:S01]  /*48b0*/  @!P2 STG.E.U8 desc[UR36][R92.64+0x39], R85 ;  /* 0x000039555c00a986 */ /* 0x000fe2000c101124 */
[-C--:B0-----:R-:W-:Y:S01]  /*48c0*/  @!P5 IMAD R5, R86, R22.reuse, RZ ;  /* 0x000000165605d224 */ /* 0x081fe200078e02ff */
[----:B------:R-:W-:Y:S01]  /*48d0*/  ISETP.GE.AND P2, PT, R100, 0x89, PT ;  /* 0x000000896400780c */ /* 0x000fe20003f46270 */
[-C--:B------:R-:W-:Y:S02]  /*48e0*/  @!P1 IMAD R87, R87, R22.reuse, RZ ;  /* 0x0000001657579224 */ /* 0x080fe400078e02ff */
[----:B-1----:R-:W-:Y:S01]  /*48f0*/  @!P3 IMAD R13, R24, R22, RZ ;  /* 0x00000016180db224 */ /* 0x002fe200078e02ff */
[----:B------:R0:W-:Y:S01]  /*4900*/  @!P5 STG.E.U8 desc[UR36][R6.64+0x38], R5 ;  /* 0x000038050600d986 */ /* 0x0001e2000c101124 */
[----:B------:R-:W-:-:S03]  /*4910*/  ISETP.LT.OR P5, PT, R3, 0x1, !P2 ;  /* 0x000000010300780c */ /* 0x000fc600057a1670 */
[----:B------:R-:W-:Y:S01]  /*4920*/  @!P4 IMAD R25, R25, R22, RZ ;  /* 0x000000161919c224 */ /* 0x000fe200078e02ff */
[----:B------:R-:W-:Y:S01]  /*4930*/  @!P1 STG.E.U8 desc[UR36][R6.64+0x39], R87 ;  /* 0x0000395706009986 */ /* 0x000fe2000c101124 */
[----:B------:R-:W-:-:S03]  /*4940*/  ISETP.LT.OR P1, PT, R3, 0x2, !P2 ;  /* 0x000000020300780c */ /* 0x000fc60005721670 */
[----:B------:R-:W-:Y:S01]  /*4950*/  @!P3 STG.E.U8 desc[UR36][R8.64], R13 ;  /* 0x0000000d0800b986 */ /* 0x000fe2000c101124 */
[----:B------:R-:W-:-:S03]  /*4960*/  ISETP.LT.OR P3, PT, R3, 0x9, !P0 ;  /* 0x000000090300780c */ /* 0x000fc60004761670 */
[----:B------:R-:W-:Y:S01]  /*4970*/  @!P4 STG.E.U8 desc[UR36][R8.64+0x1], R25 ;  /* 0x000001190800c986 */ /* 0x000fe2000c101124 */
[----:B------:R-:W-:Y:S01]  /*4980*/  ISETP.LT.OR P4, PT, R3, 0xa, !P0 ;  /* 0x0000000a0300780c */ /* 0x000fe20004781670 */
[----:B0-----:R-:W-:-:S04]  /*4990*/  @!P5 IMAD R5, R26, R22, RZ ;  /* 0x000000161a05d224 */ /* 0x001fc800078e02ff */
[-C--:B------:R-:W-:Y:S01]  /*49a0*/  @!P1 IMAD R27, R27, R22.reuse, RZ ;  /* 0x000000161b1b9224 */ /* 0x080fe200078e02ff */
[----:B------:R0:W-:Y:S01]  /*49b0*/  @!P5 STG.E.U8 desc[UR36][R10.64], R5 ;  /* 0x000000050a00d986 */ /* 0x0001e2000c101124 */
[C---:B------:R-:W-:Y:S02]  /*49c0*/  ISETP.LT.OR P5, PT, R3.reuse, 0x9, !P2 ;  /* 0x000000090300780c */ /* 0x040fe400057a1670 */
[-C--:B------:R-:W-:Y:S01]  /*49d0*/  @!P3 IMAD R15, R28, R22.reuse, RZ ;  /* 0x000000161c0fb224 */ /* 0x080fe200078e02ff */
[----:B------:R-:W-:Y:S01]  /*49e0*/  @!P1 STG.E.U8 desc[UR36][R10.64+0x1], R27 ;  /* 0x0000011b0a009986 */ /* 0x000fe2000c101124 */
[----:B------:R-:W-:Y:S02]  /*49f0*/  ISETP.LT.OR P1, PT, R3, 0xa, !P2 ;  /* 0x0000000a0300780c */ /* 0x000fe40005721670 */
[----:B------:R-:W-:Y:S01]  /*4a00*/  @!P4 IMAD R29, R29, R22, RZ ;  /* 0x000000161d1dc224 */ /* 0x000fe200078e02ff */
        /* <DEDUP_REMOVED lines=40> */
[----:B-1----:R-:W-:-:S04]  /*4c90*/  @!P5 IMAD R13, R42, R22, RZ ;  /* 0x000000162a0dd224 */ /* 0x002fc800078e02ff */
        /* <DEDUP_REMOVED lines=12> */
[----:B------:R-:W-:-:S04]  /*4d60*/  @!P1 IMAD R7, R46, R22, RZ ;  /* 0x000000162e079224 */ /* 0x000fc800078e02ff */
[-C--:B------:R-:W-:Y:S01]  /*4d70*/  @!P3 IMAD R47, R47, R22.reuse, RZ ;  /* 0x000000162f2fb224 */ /* 0x080fe200078e02ff */
[----:B------:R1:W-:Y:S01]  /*4d80*/  @!P1 STG.E.U8 desc[UR36][R10.64+0x28], R7 ;  /* 0x000028070a009986 */ /* 0x0003e2000c101124 */
[----:B------:R-:W-:Y:S02]  /*4d90*/  ISETP.LT.OR P1, PT, R3, 0x31, !P2 ;  /* 0x000000310300780c */ /* 0x000fe40005721670 */
[----:B------:R-:W-:Y:S01]  /*4da0*/  @!P4 IMAD R49, R49, R22, RZ ;  /* 0x000000163131c224 */ /* 0x000fe200078e02ff */
[----:B------:R2:W-:Y:S01]  /*4db0*/  @!P3 STG.E.U8 desc[UR36][R10.64+0x29], R47 ;  /* 0x0000292f0a00b986 */ /* 0x0005e2000c101124 */
[C---:B------:R-:W-:Y:S02]  /*4dc0*/  ISETP.LT.OR P3, PT, R3.reuse, 0x39, !P0 ;  /* 0x000000390300780c */ /* 0x040fe40004761670 */
[C---:B------:R-:W-:Y:S01]  /*4dd0*/  ISETP.LT.OR P0, PT, R3.reuse, 0x3a, !P0 ;  /* 0x0000003a0300780c */ /* 0x040fe20004701670 */
[----:B------:R2:W-:Y:S01]  /*4de0*/  @!P4 STG.E.U8 desc[UR36][R8.64+0x31], R49 ;  /* 0x000031310800c986 */ /* 0x0005e2000c101124 */
[----:B------:R-:W-:-:S03]  /*4df0*/  ISETP.LT.OR P4, PT, R3, 0x32, !P2 ;  /* 0x000000320300780c */ /* 0x000fc60005781670 */
[----:B------:R2:W-:Y:S01]  /*4e00*/  @!P5 STG.E.U8 desc[UR36][R8.64+0x30], R13 ;  /* 0x0000300d0800d986 */ /* 0x0005e2000c101124 */
[C---:B------:R-:W-:Y:S02]  /*4e10*/  ISETP.LT.OR P5, PT, R3.reuse, 0x39, !P2 ;  /* 0x000000390300780c */ /* 0x040fe400057a1670 */
[----:B------:R-:W-:Y:S01]  /*4e20*/  ISETP.LT.OR P2, PT, R3, 0x3a, !P2 ;  /* 0x0000003a0300780c */ /* 0x000fe20005741670 */
[-C--:B------:R-:W-:Y:S02]  /*4e30*/  @!P1 IMAD R3, R50, R22.reuse, RZ ;  /* 0x0000001632039224 */ /* 0x080fe400078e02ff */
[-C--:B0-----:R-:W-:Y:S02]  /*4e40*/  @!P3 IMAD R5, R52, R22.reuse, RZ ;  /* 0x000000163405b224 */ /* 0x081fe400078e02ff */
[-C--:B------:R-:W-:Y:S01]  /*4e50*/  @!P0 IMAD R53, R53, R22.reuse, RZ ;  /* 0x0000001635358224 */ /* 0x080fe200078e02ff */
[----:B------:R2:W-:Y:S01]  /*4e60*/  @!P1 STG.E.U8 desc[UR36][R10.64+0x30], R3 ;  /* 0x000030030a009986 */ /* 0x0005e2000c101124 */
[----:B------:R-:W-:-:S04]  /*4e70*/  @!P4 IMAD R51, R51, R22, RZ ;  /* 0x000000163333c224 */ /* 0x000fc800078e02ff */
[-C--:B-1----:R-:W-:Y:S01]  /*4e80*/  @!P5 IMAD R7, R54, R22.reuse, RZ ;  /* 0x000000163607d224 */ /* 0x082fe200078e02ff */
[----:B------:R2:W-:Y:S01]  /*4e90*/  @!P4 STG.E.U8 desc[UR36][R10.64+0x31], R51 ;  /* 0x000031330a00c986 */ /* 0x0005e2000c101124 */
[----:B------:R-:W-:-:S03]  /*4ea0*/  @!P2 IMAD R55, R55, R22, RZ ;  /* 0x000000163737a224 */ /* 0x000fc600078e02ff */
[----:B------:R2:W-:Y:S04]  /*4eb0*/  @!P3 STG.E.U8 desc[UR36][R8.64+0x38], R5 ;  /* 0x000038050800b986 */ /* 0x0005e8000c101124 */
[----:B------:R2:W-:Y:S04]  /*4ec0*/  @!P0 STG.E.U8 desc[UR36][R8.64+0x39], R53 ;  /* 0x0000393508008986 */ /* 0x0005e8000c101124 */
[----:B------:R2:W-:Y:S04]  /*4ed0*/  @!P5 STG.E.U8 desc[UR36][R10.64+0x38], R7 ;  /* 0x000038070a00d986 */ /* 0x0005e8000c101124 */
[----:B------:R2:W-:Y:S02]  /*4ee0*/  @!P2 STG.E.U8 desc[UR36][R10.64+0x39], R55 ;  /* 0x000039370a00a986 */ /* 0x0005e4000c101124 */
.L_x_158:
[----:B------:R-:W-:Y:S05]  /*4ef0*/  BSYNC B0 ;  /* 0x0000000000007941 */ /* 0x000fea0003800000 */
.L_x_28:
[----:B------:R-:W-:Y:S01]  /*4f00*/  ULDC UR4, c[0x0][0xc] ;  /* 0x0000030000047ab9 */ /* 0x000fe20000000800 */
[----:B------:R-:W-:Y:S01]  /*4f10*/  ULDC UR5, c[0x0][0x10] ;  /* 0x0000040000057ab9 */ /* 0x000fe20000000800 */
[----:B--2---:R-:W2:Y:S01]  /*4f20*/  LDC R3, c[0x0][0x14] ;  /* 0x00000500ff037b82 */ /* 0x004ea20000000800 */
[----:B------:R-:W-:Y:S01]  /*4f30*/  UIMAD.WIDE.U32 UR4, UR4, UR5, URZ ;  /* 0x00000005040472a5 */ /* 0x000fe2000f8e003f */
[----:B------:R-:W-:Y:S02]  /*4f40*/  IMAD.MOV.U32 R91, RZ, RZ, -0x1 ;  /* 0xffffffffff5b7424 */ /* 0x000fe400078e00ff */
[----:B------:R-:W-:-:S03]  /*4f50*/  IMAD.MOV.U32 R89, RZ, RZ, -0x1 ;  /* 0xffffffffff597424 */ /* 0x000fc600078e00ff */
[----:B--2---:R-:W-:-:S04]  /*4f60*/  IMAD.WIDE.U32 R16, R3, UR4, R16 ;  /* 0x0000000403107c25 */ /* 0x004fc8000f8e0010 */
[----:B------:R-:W-:Y:S01]  /*4f70*/  IMAD R3, R3, UR5, RZ ;  /* 0x0000000503037c24 */ /* 0x000fe2000f8e02ff */
[----:B------:R-:W-:Y:S02]  /*4f80*/  ULDC.64 UR4, c[0x0][0x650] ;  /* 0x0001940000047ab9 */ /* 0x000fe40000000a00 */
[----:B------:R-:W-:Y:S01]  /*4f90*/  ISETP.GE.U32.AND P0, PT, R16, UR4, PT ;  /* 0x0000000410007c0c */ /* 0x000fe2000bf06070 */
[--C-:B------:R-:W-:Y:S01]  /*4fa0*/  IMAD.IADD R17, R17, 0x1, R3.reuse ;  /* 0x0000000111117824 */ /* 0x100fe200078e0203 */
[----:B------:R-:W-:-:S04]  /*4fb0*/  PRMT R3, RZ, 0x7610, R3 ;  /* 0x00007610ff037816 */ /* 0x000fc80000000003 */
[----:B------:R-:W-:-:S13]  /*4fc0*/  ISETP.GE.U32.AND.EX P0, PT, R17, UR5, PT, P0 ;  /* 0x0000000511007c0c */ /* 0x000fda000bf06100 */
[----:B------:R-:W-:Y:S05]  /*4fd0*/  @P0 BRA `(.L_x_159) ;  /* 0x0000000400640947 */ /* 0x000fea0003800000 */
[----:B------:R-:W2:Y:S01]  /*4fe0*/  S2R R12, SR_CTAID.X ;  /* 0x00000000000c7919 */ /* 0x000ea20000002500 */
[----:B0--3--:R-:W0:Y:S01]  /*4ff0*/  LDC.64 R10, c[0x0][0x628] ;  /* 0x00018a00ff0a7b82 */ /* 0x009e220000000a00 */
[----:B------:R-:W-:Y:S01]  /*5000*/  ULDC UR4, c[0x0][0x150] ;  /* 0x0000540000047ab9 */ /* 0x000fe20000000800 */
[----:B------:R-:W-:Y:S01]  /*5010*/  IMAD.MOV.U32 R8, RZ, RZ, R16 ;  /* 0x000000ffff087224 */ /* 0x000fe200078e0010 */
[----:B------:R-:W3:Y:S01]  /*5020*/  S2R R24, SR_CTAID.Y ;  /* 0x0000000000187919 */ /* 0x000ee20000002600 */
[----:B------:R-:W-:-:S04]  /*5030*/  IMAD.MOV.U32 R9, RZ, RZ, R17 ;  /* 0x000000ffff097224 */ /* 0x000fc800078e0011 */
[----:B------:R-:W1:Y:S08]  /*5040*/  LDC R21, c[0x0][0x144] ;  /* 0x00005100ff157b82 */ /* 0x000e700000000800 */
[----:B------:R-:W1:Y:S08]  /*5050*/  LDC R0, c[0x0][0x630] ;  /* 0x00018c00ff007b82 */ /* 0x000e700000000800 */
[----:B------:R-:W1:Y:S01]  /*5060*/  LDC.64 R14, c[0x0][0x620] ;  /* 0x00018800ff0e7b82 */ /* 0x000e620000000a00 */
[----:B0-----:R-:W-:-:S04]  /*5070*/  ISETP.NE.U32.AND P0, PT, R10, RZ, PT ;  /* 0x000000ff0a00720c */ /* 0x001fc80003f05070 */
[----:B------:R-:W-:Y:S02]  /*5080*/  ISETP.NE.AND.EX P0, PT, R11, RZ, PT, P0 ;  /* 0x000000ff0b00720c */ /* 0x000fe40003f05300 */
[----:B--2---:R-:W-:-:S05]  /*5090*/  I2FP.F32.U32 R3, R12 ;  /* 0x0000000c00037245 */ /* 0x004fca0000201000 */
[----:B------:R-:W-:-:S04]  /*50a0*/  FMUL R3, R3, UR4 ;  /* 0x0000000403037c20 */ /* 0x000fc80008400000 */
[----:B------:R0:W2:Y:S02]  /*50b0*/  F2I.U32.TRUNC.NTZ R20, R3 ;  /* 0x0000000300147305 */ /* 0x0000a4000020f000 */
[----:B---3--:R-:W-:Y:S05]  /*50c0*/  @!P0 BRA `(.L_x_160) ;  /* 0x0000000000288947 */ /* 0x008fea0003800000 */
[----:B0-----:R-:W0:Y:S02]  /*50d0*/  LDC R3, c[0x0][0x634] ;  /* 0x00018d00ff037b82 */ /* 0x001e240000000800 */
        /* <DEDUP_REMOVED lines=9> */
.L_x_160:
[----:B------:R-:W3:Y:S01]  /*5170*/  LDC.64 R28, c[0x0][0x640] ;  /* 0x00019000ff1c7b82 */ /* 0x000ee20000000a00 */
[-CC-:B-1----:R-:W-:Y:S01]  /*5180*/  SHF.R.U64 R89, R8, R0.reuse, R9.reuse ;  /* 0x0000000008597219 */ /* 0x182fe20000001209 */
[----:B--2---:R-:W-:Y:S01]  /*5190*/  IMAD.MOV R20, RZ, RZ, -R20 ;  /* 0x000000ffff147224 */ /* 0x004fe200078e0a14 */
[----:B------:R-:W-:Y:S01]  /*51a0*/  SHF.R.U32.HI R0, RZ, R0, R9 ;  /* 0x00000000ff007219 */ /* 0x000fe20000011609 */
[----:B------:R-:W-:Y:S01]  /*51b0*/  ULDC UR4, c[0x0][0x154] ;  /* 0x0000550000047ab9 */ /* 0x000fe20000000800 */
[----:B0-----:R-:W-:Y:S01]  /*51c0*/  IADD3 R3, P0, RZ, -R89, RZ ;  /* 0x80000059ff037210 */ /* 0x001fe20007f1e0ff */
[----:B------:R-:W-:Y:S02]  /*51d0*/  IMAD R21, R21, R20, R12 ;  /* 0x0000001415157224 */ /* 0x000fe400078e020c */
[----:B------:R-:W0:Y:S01]  /*51e0*/  LDC R6, c[0x0][0x618] ;  /* 0x00018600ff067b82 */ /* 0x000e220000000800 */
[----:B------:R-:W-:Y:S02]  /*51f0*/  IMAD.MOV.U32 R7, RZ, RZ, 0x1 ;  /* 0x00000001ff077424 */ /* 0x000fe400078e00ff */
[----:B------:R-:W-:-:S04]  /*5200*/  IMAD.X R5, RZ, RZ, ~R0, P0 ;  /* 0x000000ffff057224 */ /* 0x000fc800000e0e00 */
[-C--:B------:R-:W-:Y:S01]  /*5210*/  IMAD R0, R5, R14.reuse, RZ ;  /* 0x0000000e05007224 */ /* 0x080fe200078e02ff */
[----:B------:R-:W1:Y:S01]  /*5220*/  LDC R8, c[0x0][0x608] ;  /* 0x00018200ff087b82 */ /* 0x000e620000000800 */
[----:B------:R-:W-:-:S04]  /*5230*/  IMAD.WIDE.U32 R4, R3, R14, R16 ;  /* 0x0000000e03047225 */ /* 0x000fc800078e0010 */
[----:B------:R-:W-:Y:S01]  /*5240*/  IMAD R3, R3, R15, R0 ;  /* 0x0000000f03037224 */ /* 0x000fe200078e0200 */
[----:B------:R-:W-:Y:S02]  /*5250*/  I2FP.F32.U32 R0, R24 ;  /* 0x0000001800007245 */ /* 0x000fe40000201000 */
[----:B------:R-:W2:Y:S01]  /*5260*/  LDC R26, c[0x0][0x658] ;  /* 0x00019600ff1a7b82 */ /* 0x000ea20000000800 */
[----:B------:R-:W-:Y:S01]  /*5270*/  IMAD.IADD R3, R5, 0x1, R3 ;  /* 0x0000000105037824 */ /* 0x000fe200078e0203 */
[----:B---3--:R-:W-:Y:S01]  /*5280*/  ISETP.NE.U32.AND P0, PT, R28, RZ, PT ;  /* 0x000000ff1c00720c */ /* 0x008fe20003f05070 */
[----:B------:R-:W-:Y:S01]  /*5290*/  FMUL R0, R0, UR4 ;  /* 0x0000000400007c20 */ /* 0x000fe20008400000 */
[----:B------:R-:W-:Y:S02]  /*52a0*/  IMAD.MOV.U32 R5, RZ, RZ, -0x1 ;  /* 0xffffffffff057424 */ /* 0x000fe400078e00ff */
[----:B------:R-:W-:Y:S01]  /*52b0*/  ISETP.NE.AND.EX P0, PT, R29, RZ, PT, P0 ;  /* 0x000000ff1d00720c */ /* 0x000fe20003f05300 */
[----:B------:R3:W2:Y:S01]  /*52c0*/  F2I.U32.TRUNC.NTZ R13, R0 ;  /* 0x00000000000d7305 */ /* 0x0006a2000020f000 */
[----:B------:R-:W3:Y:S01]  /*52d0*/  LDC R15, c[0x0][0x148] ;  /* 0x00005200ff0f7b82 */ /* 0x000ee20000000800 */
[----:B0-----:R-:W-:-:S02]  /*52e0*/  SHF.R.U64 R12, R4, R6, R3 ;  /* 0x00000006040c7219 */ /* 0x001fc40000001203 */
[----:B------:R-:W-:-:S05]  /*52f0*/  SHF.R.U32.HI R3, RZ, R6, R3 ;  /* 0x00000006ff037219 */ /* 0x000fca0000011603 */
[----:B------:R-:W0:Y:S01]  /*5300*/  LDC R20, c[0x0][0x600] ;  /* 0x00018000ff147b82 */ /* 0x000e220000000800 */
[-CC-:B-1----:R-:W-:Y:S02]  /*5310*/  SHF.R.U64 R10, R12, R8.reuse, R3.reuse ;  /* 0x000000080c0a7219 */ /* 0x182fe40000001203 */
[----:B------:R-:W-:-:S05]  /*5320*/  SHF.R.U32.HI R3, RZ, R8, R3 ;  /* 0x00000008ff037219 */ /* 0x000fca0000011603 */
[----:B------:R-:W1:Y:S01]  /*5330*/  LDC R27, c[0x0][0x648] ;  /* 0x00019200ff1b7b82 */ /* 0x000e620000000800 */
[-C--:B--2---:R-:W-:Y:S02]  /*5340*/  SHF.L.U32 R4, R5, R26.reuse, RZ ;  /* 0x0000001a05047219 */ /* 0x084fe400000006ff */
[-CC-:B------:R-:W-:Y:S02]  /*5350*/  SHF.R.U64 R14, R10, R26.reuse, R3.reuse ;  /* 0x0000001a0a0e7219 */ /* 0x180fe40000001203 */
[----:B------:R-:W-:Y:S02]  /*5360*/  SHF.R.U32.HI R5, RZ, R26, R3 ;  /* 0x0000001aff057219 */ /* 0x000fe40000011603 */
[----:B------:R-:W-:Y:S01]  /*5370*/  LOP3.LUT R25, RZ, R4, RZ, 0x33, !PT ;  /* 0x00000004ff197212 */ /* 0x000fe200078e33ff */
[----:B------:R-:W2:Y:S01]  /*5380*/  LDC R30, c[0x0][0x638] ;  /* 0x00018e00ff1e7b82 */ /* 0x000ea20000000800 */
[----:B------:R-:W-:Y:S01]  /*5390*/  SHF.L.U32 R26, R7, R26, RZ ;  /* 0x0000001a071a7219 */ /* 0x000fe200000006ff */
[----:B------:R-:W-:-:S06]  /*53a0*/  IMAD.MOV.U32 R4, RZ, RZ, R14 ;  /* 0x000000ffff047224 */ /* 0x000fcc00078e000e */
[----:B------:R-:W0:Y:S01]  /*53b0*/  LDC R31, c[0x0][0x610] ;  /* 0x00018400ff1f7b82 */ /* 0x000e220000000800 */
[----:B------:R-:W-:Y:S05]  /*53c0*/  @!P0 BRA `(.L_x_161) ;  /* 0x0000000000288947 */ /* 0x000fea0003800000 */
[----:B------:R-:W4:Y:S02]  /*53d0*/  LDC R3, c[0x0][0x64c] ;  /* 0x00019300ff037b82 */ /* 0x000f240000000800 */
[----:B----4-:R-:W-:-:S05]  /*53e0*/  IADD3 R3, P0, R14, R3, RZ ;  /* 0x000000030e037210 */ /* 0x010fca0007f1e0ff */
        /* <DEDUP_REMOVED lines=8> */
.L_x_161:
[----:B------:R-:W-:Y:S01]  /*5470*/  ISETP.NE.AND P0, PT, R2, 0x1, PT ;  /* 0x000000010200780c */ /* 0x000fe20003f05270 */
[----:B0-----:R-:W-:Y:S01]  /*5480*/  VIADD R7, R20, 0xffffffff ;  /* 0xffffffff14077836 */ /* 0x001fe20000000000 */
[----:B-1-3--:R-:W-:Y:S01]  /*5490*/  SHF.R.U64 R0, R4, R27, R5 ;  /* 0x0000001b04007219 */ /* 0x00afe20000001205 */
[----:B------:R-:W-:Y:S01]  /*54a0*/  IMAD.MOV R13, RZ, RZ, -R13 ;  /* 0x000000ffff0d7224 */ /* 0x000fe200078e0a0d */
[----:B------:R-:W-:Y:S01]  /*54b0*/  LOP3.LUT R5, R10, R25, RZ, 0xc0, !PT ;  /* 0x000000190a057212 */ /* 0x000fe200078ec0ff */
[----:B------:R-:W-:Y:S01]  /*54c0*/  IMAD.MOV.U32 R4, RZ, RZ, 0x1 ;  /* 0x00000001ff047424 */ /* 0x000fe200078e00ff */
[----:B------:R-:W-:Y:S01]  /*54d0*/  LOP3.LUT R12, R12, R7, RZ, 0xc0, !PT ;  /* 0x000000070c0c7212 */ /* 0x000fe200078ec0ff */
[----:B------:R-:W-:Y:S02]  /*54e0*/  IMAD.MOV R3, RZ, RZ, -R0 ;  /* 0x000000ffff037224 */ /* 0x000fe400078e0a00 */
[----:B------:R-:W-:Y:S02]  /*54f0*/  IMAD R0, R26, R0, R5 ;  /* 0x000000001a007224 */ /* 0x000fe400078e0205 */
[----:B--2---:R-:W-:-:S02]  /*5500*/  IMAD R3, R3, R30, R14 ;  /* 0x0000001e03037224 */ /* 0x004fc400078e020e */
[----:B------:R-:W-:Y:S02]  /*5510*/  @P0 IMAD R21, R15, R13, R24 ;  /* 0x0000000d0f150224 */ /* 0x000fe400078e0218 */
[----:B------:R-:W-:Y:S01]  /*5520*/  IMAD R5, R3, R20, R12 ;  /* 0x0000001403057224 */ /* 0x000fe200078e020c */
[----:B------:R-:W-:Y:S01]  /*5530*/  PRMT R3, R4, 0x7610, R3 ;  /* 0x0000761004037816 */ /* 0x000fe20000000003 */
[----:B------:R-:W-:-:S05]  /*5540*/  IMAD R0, R0, R31, R21 ;  /* 0x0000001f00007224 */ /* 0x000fca00078e0215 */
[----:B------:R-:W-:Y:S02]  /*5550*/  SEL R91, R5, R0, !P0 ;  /* 0x00000000055b7207 */ /* 0x000fe40004000000 */
[----:B------:R-:W-:-:S07]  /*5560*/  SEL R0, R0, R5, !P0 ;  /* 0x0000000500007207 */ /* 0x000fce0004000000 */
.L_x_159:
[----:B------:R-:W-:Y:S01]  /*5570*/  LOP3.LUT P0, RZ, R3, 0xff, RZ, 0xc0, !PT ;  /* 0x000000ff03ff7812 */ /* 0x000fe2000780c0ff */
[----:B------:R-:W-:-:S12]  /*5580*/  IMAD.MOV.U32 R90, RZ, RZ, R0 ;  /* 0x000000ffff5a7224 */ /* 0x000fd800078e0000 */
[----:B------:R-:W-:Y:S05]  /*5590*/  @P0 BRA `(.L_x_162) ;  /* 0xffffffb800600947 */ /* 0x000fea000383ffff */
[----:B------:R-:W-:Y:S05]  /*55a0*/  EXIT ;  /* 0x000000000000794d */ /* 0x000fea0003800000 */
.L_x_3:
[----:B0-----:R-:W-:Y:S01]  /*55b0*/  ULDC.64 UR4, c[0x0][0x650] ;  /* 0x0001940000047ab9 */ /* 0x001fe20000000a00 */
        /* <DEDUP_REMOVED lines=25> */
.L_x_164:
[--C-:B------:R-:W-:Y:S01]  /*5750*/  SHF.R.U64 R12, R10, R14, R11.reuse ;  /* 0x0000000e0a0c7219 */ /* 0x100fe2000000120b */
[----:B------:R-:W0:Y:S01]  /*5760*/  LDC R22, c[0x0][0x618] ;  /* 0x00018600ff167b82 */ /* 0x000e220000000800 */
[----:B------:R-:W-:Y:S01]  /*5770*/  I2FP.F32.U32 R6, R4 ;  /* 0x0000000400067245 */ /* 0x000fe20000201000 */
[----:B------:R-:W-:Y:S01]  /*5780*/  ULDC UR4, c[0x0][0x150] ;  /* 0x0000540000047ab9 */ /* 0x000fe20000000800 */
[----:B------:R-:W-:Y:S02]  /*5790*/  SHF.R.U32.HI R5, RZ, R14, R11 ;  /* 0x0000000eff057219 */ /* 0x000fe4000001160b */
[----:B------:R-:W-:Y:S01]  /*57a0*/  IADD3 R9, P0, RZ, -R12, RZ ;  /* 0x8000000cff097210 */ /* 0x000fe20007f1e0ff */
[----:B------:R-:W-:Y:S01]  /*57b0*/  FMUL R11, R6, UR4 ;  /* 0x00000004060b7c20 */ /* 0x000fe20008400000 */
[----:B------:R-:W-:Y:S01]  /*57c0*/  ULDC UR4, c[0x0][0x154] ;  /* 0x0000550000047ab9 */ /* 0x000fe20000000800 */
[----:B------:R-:W1:Y:S02]  /*57d0*/  LDC.64 R24, c[0x0][0x640] ;  /* 0x00019000ff187b82 */ /* 0x000e640000000a00 */
[----:B------:R-:W-:-:S02]  /*57e0*/  IMAD.X R5, RZ, RZ, ~R5, P0 ;  /* 0x000000ffff057224 */ /* 0x000fc400000e0e05 */
[----:B------:R-:W2:Y:S01]  /*57f0*/  F2I.U32.TRUNC.NTZ R11, R11 ;  /* 0x0000000b000b7305 */ /* 0x000ea2000020f000 */
[----:B------:R-:W-:-:S03]  /*5800*/  IMAD.WIDE.U32 R6, R9, R20, R16 ;  /* 0x0000001409067225 */ /* 0x000fc600078e0010 */
[----:B------:R-:W3:Y:S01]  /*5810*/  LDC R13, c[0x0][0x144] ;  /* 0x00005100ff0d7b82 */ /* 0x000ee20000000800 */
[----:B------:R-:W-:-:S04]  /*5820*/  IMAD R8, R5, R20, RZ ;  /* 0x0000001405087224 */ /* 0x000fc800078e02ff */
[----:B------:R-:W-:Y:S02]  /*5830*/  IMAD R5, R9, R21, R8 ;  /* 0x0000001509057224 */ /* 0x000fe400078e0208 */
[----:B------:R-:W-:Y:S01]  /*5840*/  IMAD.MOV.U32 R8, RZ, RZ, -0x1 ;  /* 0xffffffffff087424 */ /* 0x000fe200078e00ff */
[----:B------:R-:W4:Y:S01]  /*5850*/  LDC R14, c[0x0][0x608] ;  /* 0x00018200ff0e7b82 */ /* 0x000f220000000800 */
[----:B------:R-:W-:Y:S01]  /*5860*/  IMAD.IADD R5, R7, 0x1, R5 ;  /* 0x0000000107057824 */ /* 0x000fe200078e0205 */
[----:B------:R-:W-:-:S04]  /*5870*/  I2FP.F32.U32 R7, R3 ;  /* 0x0000000300077245 */ /* 0x000fc80000201000 */
[-C--:B0-----:R-:W-:Y:S01]  /*5880*/  SHF.R.U64 R10, R6, R22.reuse, R5 ;  /* 0x00000016060a7219 */ /* 0x081fe20000001205 */
[----:B--2---:R-:W-:Y:S01]  /*5890*/  IMAD.MOV R6, RZ, RZ, -R11 ;  /* 0x000000ffff067224 */ /* 0x004fe200078e0a0b */
[----:B------:R-:W0:Y:S01]  /*58a0*/  LDC R9, c[0x0][0x658] ;  /* 0x00019600ff097b82 */ /* 0x000e220000000800 */
[----:B-1----:R-:W-:Y:S01]  /*58b0*/  ISETP.NE.U32.AND P0, PT, R24, RZ, PT ;  /* 0x000000ff1800720c */ /* 0x002fe20003f05070 */
[----:B------:R-:W-:Y:S01]  /*58c0*/  FMUL R7, R7, UR4 ;  /* 0x0000000407077c20 */ /* 0x000fe20008400000 */
[----:B------:R-:W-:Y:S02]  /*58d0*/  SHF.R.U32.HI R5, RZ, R22, R5 ;  /* 0x00000016ff057219 */ /* 0x000fe40000011605 */
[----:B------:R-:W-:-:S03]  /*58e0*/  ISETP.NE.AND.EX P0, PT, R25, RZ, PT, P0 ;  /* 0x000000ff1900720c */ /* 0x000fc60003f05300 */
[----:B------:R-:W1:Y:S01]  /*58f0*/  LDC R20, c[0x0][0x148] ;  /* 0x00005200ff147b82 */ /* 0x000e620000000800 */
[----:B---3--:R-:W-:Y:S02]  /*5900*/  IMAD R23, R13, R6, R4 ;  /* 0x000000060d177224 */ /* 0x008fe400078e0204 */
[----:B------:R-:W-:-:S05]  /*5910*/  IMAD.MOV.U32 R6, RZ, RZ, 0x1 ;  /* 0x00000001ff067424 */ /* 0x000fca00078e00ff */
[----:B------:R-:W2:Y:S01]  /*5920*/  LDC R21, c[0x0][0x600] ;  /* 0x00018000ff157b82 */ /* 0x000ea20000000800 */
[-CC-:B----4-:R-:W-:Y:S02]  /*5930*/  SHF.R.U64 R13, R10, R14.reuse, R5.reuse ;  /* 0x0000000e0a0d7219 */ /* 0x190fe40000001205 */
[----:B------:R-:W-:Y:S02]  /*5940*/  SHF.R.U32.HI R4, RZ, R14, R5 ;  /* 0x0000000eff047219 */ /* 0x000fe40000011605 */
[----:B------:R3:W4:Y:S03]  /*5950*/  F2I.U32.TRUNC.NTZ R14, R7 ;  /* 0x00000007000e7305 */ /* 0x000726000020f000 */
[----:B------:R-:W1:Y:S01]  /*5960*/  LDC R26, c[0x0][0x648] ;  /* 0x00019200ff1a7b82 */ /* 0x000e620000000800 */
[-C--:B0-----:R-:W-:Y:S02]  /*5970*/  SHF.R.U64 R15, R13, R9.reuse, R4 ;  /* 0x000000090d0f7219 */ /* 0x081fe40000001204 */
[----:B------:R-:W-:-:S02]  /*5980*/  SHF.L.U32 R8, R8, R9, RZ ;  /* 0x0000000908087219 */ /* 0x000fc400000006ff */
[-C--:B------:R-:W-:Y:S01]  /*5990*/  SHF.R.U32.HI R5, RZ, R9.reuse, R4 ;  /* 0x00000009ff057219 */ /* 0x080fe20000011604 */
[----:B------:R-:W-:Y:S01]  /*59a0*/  IMAD.MOV.U32 R4, RZ, RZ, R15 ;  /* 0x000000ffff047224 */ /* 0x000fe200078e000f */
[----:B------:R-:W-:Y:S01]  /*59b0*/  SHF.L.U32 R22, R6, R9, RZ ;  /* 0x0000000906167219 */ /* 0x000fe200000006ff */
[----:B------:R-:W0:Y:S01]  /*59c0*/  LDC R27, c[0x0][0x638] ;  /* 0x00018e00ff1b7b82 */ /* 0x000e220000000800 */
[----:B------:R-:W-:-:S07]  /*59d0*/  LOP3.LUT R28, RZ, R8, RZ, 0x33, !PT ;  /* 0x00000008ff1c7212 */ /* 0x000fce00078e33ff */
        /* <DEDUP_REMOVED lines=12> */
.L_x_165:
[----:B------:R-:W-:Y:S01]  /*5aa0*/  ISETP.NE.AND P0, PT, R2, 0x1, PT ;  /* 0x000000010200780c */ /* 0x000fe20003f05270 */
[----:B--2---:R-:W-:Y:S01]  /*5ab0*/  VIADD R7, R21, 0xffffffff ;  /* 0xffffffff15077836 */ /* 0x004fe20000000000 */
[----:B-1----:R-:W-:Y:S01]  /*5ac0*/  SHF.R.U64 R5, R4, R26, R5 ;  /* 0x0000001a04057219 */ /* 0x002fe20000001205 */
[----:B------:R-:W-:Y:S01]  /*5ad0*/  IMAD.MOV R14, RZ, RZ, -R14 ;  /* 0x000000ffff0e7224 */ /* 0x000fe200078e0a0e */
[----:B------:R-:W-:Y:S01]  /*5ae0*/  LOP3.LUT R4, R13, R28, RZ, 0xc0, !PT ;  /* 0x0000001c0d047212 */ /* 0x000fe200078ec0ff */
[----:B------:R-:W-:Y:S01]  /*5af0*/  IMAD.MOV.U32 R8, RZ, RZ, R12 ;  /* 0x000000ffff087224 */ /* 0x000fe200078e000c */
[----:B------:R-:W-:Y:S01]  /*5b00*/  LOP3.LUT R10, R10, R7, RZ, 0xc0, !PT ;  /* 0x000000070a0a7212 */ /* 0x000fe200078ec0ff */
[----:B------:R-:W-:Y:S02]  /*5b10*/  IMAD.MOV R6, RZ, RZ, -R5 ;  /* 0x000000ffff067224 */ /* 0x000fe400078e0a05 */
[----:B------:R-:W-:-:S04]  /*5b20*/  IMAD R4, R22, R5, R4 ;  /* 0x0000000516047224 */ /* 0x000fc800078e0204 */
[----:B------:R-:W-:Y:S02]  /*5b30*/  @P0 IMAD R23, R20, R14, R3 ;  /* 0x0000000e14170224 */ /* 0x000fe400078e0203 */
[----:B0-----:R-:W-:Y:S02]  /*5b40*/  IMAD R3, R6, R27, R15 ;  /* 0x0000001b06037224 */ /* 0x001fe400078e020f */
[----:B------:R-:W-:Y:S02]  /*5b50*/  IMAD R7, R4, R29, R23 ;  /* 0x0000001d04077224 */ /* 0x000fe400078e0217 */
[----:B------:R-:W-:Y:S02]  /*5b60*/  IMAD R4, R3, R21, R10 ;  /* 0x0000001503047224 */ /* 0x000fe400078e020a */
[----:B------:R-:W-:-:S03]  /*5b70*/  IMAD.MOV.U32 R6, RZ, RZ, 0x1 ;  /* 0x00000001ff067424 */ /* 0x000fc600078e00ff */
[----:B------:R-:W-:Y:S02]  /*5b80*/  SEL R9, R4, R7, !P0 ;  /* 0x0000000704097207 */ /* 0x000fe40004000000 */
[----:B------:R-:W-:-:S07]  /*5b90*/  SEL R7, R7, R4, !P0 ;  /* 0x0000000407077207 */ /* 0x000fce0004000000 */
.L_x_163:
[----:B------:R-:W-:-:S08]  /*5ba0*/  NOP ;  /* 0x0000000000007918 */ /* 0x000fd00000000000 */
[----:B------:R-:W0:-:S00]  /*5bb0*/  USETMAXREG.DEALLOC.CTAPOOL 0x28 ;  /* 0x00000028000079c8 */ /* 0x000e0000080e0500 */
[----:B0-----:R-:W-:-:S13]  /*5bc0*/  ISETP.NE.AND P0, PT, R0, RZ, PT ;  /* 0x000000ff0000720c */ /* 0x001fda0003f05270 */
[----:B------:R-:W-:Y:S05]  /*5bd0*/  @P0 EXIT ;  /* 0x000000000000094d */ /* 0x000fea0003800000 */
[----:B------:R-:W-:Y:S01]  /*5be0*/  LOP3.LUT P0, RZ, R6, 0xff, RZ, 0xc0, !PT ;  /* 0x000000ff06ff7812 */ /* 0x000fe2000780c0ff */
[----:B------:R-:W-:Y:S02]  /*5bf0*/  IMAD.MOV.U32 R3, RZ, RZ, 0x1 ;  /* 0x00000001ff037424 */ /* 0x000fe400078e00ff */
[----:B------:R-:W-:-:S10]  /*5c00*/  IMAD.MOV.U32 R0, RZ, RZ, RZ ;  /* 0x000000ffff007224 */ /* 0x000fd400078e00ff */
[----:B------:R-:W-:Y:S05]  /*5c10*/  @!P0 BRA `(.L_x_166) ;  /* 0x0000000c00348947 */ /* 0x000fea0003800000 */
[----:B------:R-:W0:Y:S01]  /*5c20*/  LDC R0, c[0x0][0x28c] ;  /* 0x0000a300ff007b82 */ /* 0x000e220000000800 */
[----:B------:R-:W-:Y:S01]  /*5c30*/  ULDC UR5, c[0x0][0x600] ;  /* 0x0001800000057ab9 */ /* 0x000fe20000000800 */
[----:B------:R-:W-:Y:S01]  /*5c40*/  ULDC UR4, c[0x0][0xc] ;  /* 0x0000030000047ab9 */ /* 0x000fe20000000800 */
[----:B------:R-:W-:Y:S01]  /*5c50*/  UIADD3 UR16, UR5, -0x1, URZ ;  /* 0xffffffff05107890 */ /* 0x000fe2000fffe03f */
[C---:B------:R-:W-:Y:S01]  /*5c60*/  LOP3.LUT P2, RZ, R18.reuse, 0x7f, RZ, 0xc0, !PT ;  /* 0x0000007f12ff7812 */ /* 0x040fe2000784c0ff */
[----:B------:R-:W-:Y:S01]  /*5c70*/  ULDC UR6, c[0x0][0x658] ;  /* 0x0001960000067ab9 */ /* 0x000fe20000000800 */
[----:B------:R-:W-:Y:S01]  /*5c80*/  ULDC UR5, c[0x0][0x10] ;  /* 0x0000040000057ab9 */ /* 0x000fe20000000800 */
[----:B------:R-:W-:Y:S01]  /*5c90*/  UMOV UR7, 0xffffffff ;  /* 0xffffffff00077882 */ /* 0x000fe20000000000 */
[----:B------:R-:W-:Y:S01]  /*5ca0*/  UMOV UR8, 0x1 ;  /* 0x0000000100087882 */ /* 0x000fe20000000000 */
[----:B------:R-:W-:Y:S01]  /*5cb0*/  UIMAD.WIDE.U32 UR4, UR4, UR5, URZ ;  /* 0x00000005040472a5 */ /* 0x000fe2000f8e003f */
[----:B------:R-:W-:Y:S01]  /*5cc0*/  LOP3.LUT P0, RZ, R18, 0x1f, RZ, 0xc0, !PT ;  /* 0x0000001f12ff7812 */ /* 0x000fe2000780c0ff */
[----:B------:R-:W-:Y:S01]  /*5cd0*/  USHF.L.U32 UR7, UR7, UR6, URZ ;  /* 0x0000000607077299 */ /* 0x000fe2000800063f */
[----:B------:R-:W-:Y:S01]  /*5ce0*/  BSSY B0, `(.L_x_166) ;  /* 0x00000c0000007945 */ /* 0x000fe20003800000 */
[----:B------:R-:W-:Y:S01]  /*5cf0*/  USHF.L.U32 UR18, UR8, UR6, URZ ;  /* 0x0000000608127299 */ /* 0x000fe2000800063f */
[----:B------:R-:W-:Y:S01]  /*5d00*/  IMAD.MOV.U32 R11, RZ, RZ, 0x1 ;  /* 0x00000001ff0b7424 */ /* 0x000fe200078e00ff */
[----:B------:R-:W-:Y:S01]  /*5d10*/  LOP3.LUT R18, R19, 0x2, RZ, 0xfc, !PT ;  /* 0x0000000213127812 */ /* 0x000fe200078efcff */
[----:B------:R-:W-:Y:S01]  /*5d20*/  ULDC UR6, c[0x0][0x14] ;  /* 0x0000050000067ab9 */ /* 0x000fe20000000800 */
[----:B------:R-:W-:Y:S01]  /*5d30*/  PLOP3.LUT P0, PT, P0, P2, PT, 0x8a, 0x0 ;  /* 0x000000000000781c */ /* 0x000fe20000705172 */
[----:B------:R-:W-:-:S02]  /*5d40*/  UIMAD.WIDE.U32 UR20, UR4, UR6, URZ ;  /* 0x00000006041472a5 */ /* 0x000fc4000f8e003f */
[----:B------:R-:W-:Y:S02]  /*5d50*/  UIMAD UR13, UR5, UR6, URZ ;  /* 0x00000006050d72a4 */ /* 0x000fe4000f8e023f */
[----:B------:R-:W-:Y:S01]  /*5d60*/  ULOP3.LUT UR17, URZ, UR7, URZ, 0x33, !UPT ;  /* 0x000000073f117292 */ /* 0x000fe2000f8e333f */
[----:B0-----:R-:W-:Y:S01]  /*5d70*/  VIADD R0, R0, 0x1f ;  /* 0x0000001f00007836 */ /* 0x001fe20000000000 */
[----:B------:R-:W-:Y:S01]  /*5d80*/  UIADD3 UR13, UR21, UR13, URZ ;  /* 0x0000000d150d7290 */ /* 0x000fe2000fffe03f */
[----:B------:R-:W-:-:S03]  /*5d90*/  ULDC.64 UR22, c[0x0][0x198] ;  /* 0x0000660000167ab9 */ /* 0x000fc60000000a00 */
[----:B------:R-:W-:-:S04]  /*5da0*/  SHF.R.S32.HI R3, RZ, 0x1f, R0 ;  /* 0x0000001fff037819 */ /* 0x000fc80000011400 */
[----:B------:R-:W-:Y:S01]  /*5db0*/  LEA.HI R3, R3, R0, RZ, 0x5 ;  /* 0x0000000003037211 */ /* 0x000fe200078f28ff */
[----:B------:R-:W-:-:S03]  /*5dc0*/  IMAD.MOV.U32 R0, RZ, RZ, RZ ;  /* 0x000000ffff007224 */ /* 0x000fc600078e00ff */
[----:B------:R-:W-:Y:S01]  /*5dd0*/  SHF.R.S32.HI R13, RZ, 0x5, R3 ;  /* 0x00000005ff0d7819 */ /* 0x000fe20000011403 */
[----:B------:R-:W-:-:S04]  /*5de0*/  IMAD.MOV.U32 R3, RZ, RZ, 0x1 ;  /* 0x00000001ff037424 */ /* 0x000fc800078e00ff */
[----:B------:R-:W-:-:S07]  /*5df0*/  VIADD R10, R13, 0x1 ;  /* 0x000000010d0a7836 */ /* 0x000fce0000000000 */
.L_x_178:
[----:B------:R-:W-:-:S03]  /*5e00*/  UMOV UR4, 0xffffffff ;  /* 0xffffffff00047882 */ /* 0x000fc60000000000 */
[----:B------:R-:W-:Y:S05]  /*5e10*/  BRA.DIV UR4, `(.L_x_167) ;  /* 0x0000000e049c7947 */ /* 0x000fea000b800000 */
[----:B------:R-:W-:-:S13]  /*5e20*/  ELECT P6, URZ, PT ;  /* 0x00000000003f782f */ /* 0x000fda00038c0000 */
.L_x_189:
[----:B------:R-:W0:Y:S01]  /*5e30*/  LDC R4, c[0x0][0x28c] ;  /* 0x0000a300ff047b82 */ /* 0x000e220000000800 */
[----:B------:R-:W-:Y:S01]  /*5e40*/  BSSY B1, `(.L_x_168) ;  /* 0x0000037000017945 */ /* 0x000fe20003800000 */
[----:B0-----:R-:W-:-:S13]  /*5e50*/  ISETP.LT.OR P6, PT, R4, 0x1, !P6 ;  /* 0x000000010400780c */ /* 0x001fda00077c1670 */
[----:B------:R-:W-:Y:S05]  /*5e60*/  @P6 BRA `(.L_x_169) ;  /* 0x0000000000d06947 */ /* 0x000fea0003800000 */
[----:B------:R-:W-:Y:S02]  /*5e70*/  IMAD.SHL.U32 R14, R9, 0x40, RZ ;  /* 0x00000040090e7824 */ /* 0x000fe400078e00ff */
[----:B------:R-:W-:Y:S02]  /*5e80*/  IMAD.SHL.U32 R15, R7, 0x100, RZ ;  /* 0x00000100070f7824 */ /* 0x000fe400078e00ff */
[----:B------:R-:W-:Y:S02]  /*5e90*/  IMAD.MOV.U32 R20, RZ, RZ, RZ ;  /* 0x000000ffff147224 */ /* 0x000fe400078e00ff */
[----:B------:R-:W-:Y:S02]  /*5ea0*/  IMAD.MOV.U32 R4, RZ, RZ, R10 ;  /* 0x000000ffff047224 */ /* 0x000fe400078e000a */
[----:B------:R-:W-:Y:S02]  /*5eb0*/  IMAD.MOV.U32 R5, RZ, RZ, R3 ;  /* 0x000000ffff057224 */ /* 0x000fe400078e0003 */
[----:B------:R-:W-:-:S07]  /*5ec0*/  IMAD.MOV.U32 R6, RZ, RZ, R0 ;  /* 0x000000ffff067224 */ /* 0x000fce00078e0000 */
.L_x_173:
[----:B------:R-:W0:Y:S01]  /*5ed0*/  S2R R12, SR_CgaCtaId ;  /* 0x00000000000c7919 */ /* 0x000e220000008800 */
[----:B------:R-:W-:Y:S01]  /*5ee0*/  MOV R7, 0x400 ;  /* 0x0000040000077802 */ /* 0x000fe20000000f00 */
[----:B------:R-:W1:Y:S03]  /*5ef0*/  @!P2 LDC R9, c[0x0][0x500] ;  /* 0x00014000ff09ab82 */ /* 0x000e660000000800 */
[----:B0-----:R-:W-:Y:S02]  /*5f00*/  LEA R21, R12, R7, 0x18 ;  /* 0x000000070c157211 */ /* 0x001fe400078ec0ff */
[----:B------:R-:W-:-:S03]  /*5f10*/  SHF.L.U32 R7, R5, 0x1f, RZ ;  /* 0x0000001f05077819 */ /* 0x000fc600000006ff */
[----:B------:R-:W-:-:S04]  /*5f20*/  IMAD R12, R6, 0x8, R21 ;  /* 0x00000008060c7824 */ /* 0x000fc800078e0215 */
[----:B------:R-:W0:Y:S02]  /*5f30*/  SYNCS.PHASECHK.TRANS64.TRYWAIT P1, [R12+URZ+0x20], R7 ;  /* 0x000020070c0075a7 */ /* 0x000e24000802017f */
[----:B01----:R-:W-:Y:S05]  /*5f40*/  @!P1 BRA `(.L_x_170) ;  /* 0x0000000c00709947 */ /* 0x003fea0003800000 */
.L_x_190:
[----:B0-----:R-:W-:Y:S01]  /*5f50*/  PRMT R7, R18, 0x9910, RZ ;  /* 0x0000991012077816 */ /* 0x001fe200000000ff */
[----:B------:R0:W-:Y:S03]  /*5f60*/  @!P2 SYNCS.ARRIVE.TRANS64 RZ, [R12+URZ], R9 ;  /* 0x000000090cffa9a7 */ /* 0x0001e6000800003f */
[----:B------:R-:W-:-:S13]  /*5f70*/  ISETP.NE.AND P1, PT, R7, 0x2, PT ;  /* 0x000000020700780c */ /* 0x000fda0003f25270 */
[----:B0-----:R-:W-:Y:S05]  /*5f80*/  @P1 BRA `(.L_x_171) ;  /* 0x0000000000041947 */ /* 0x001fea0003800000 */
[----:B------:R-:W-:Y:S01]  /*5f90*/  BPT.TRAP 0x1 ;  /* 0x000000040000795c */ /* 0x000fe20000300000 */
.L_x_171:
[----:B------:R-:W-:Y:S05]  /*5fa0*/  @P0 BRA `(.L_x_172) ;  /* 0x0000000000040947 */ /* 0x000fea0003800000 */
[----:B------:R-:W-:Y:S01]  /*5fb0*/  BPT.TRAP 0x1 ;  /* 0x000000040000795c */ /* 0x000fe20000300000 */
.L_x_172:
[--C-:B------:R-:W-:Y:S01]  /*5fc0*/  IMAD R7, R6, 0x2000, R21.reuse ;  /* 0x0000200006077824 */ /* 0x100fe200078e0215 */
[----:B------:R-:W-:Y:S01]  /*5fd0*/  R2UR UR9, R12 ;  /* 0x000000000c0972ca */ /* 0x000fe200000e0000 */
[----:B------:R-:W-:Y:S01]  /*5fe0*/  IMAD R21, R6, 0x800, R21 ;  /* 0x0000080006157824 */ /* 0x000fe200078e0215 */
[----:B------:R-:W-:Y:S01]  /*5ff0*/  UIADD3 UR4, UP0, UR22, 0xf0, URZ ;  /* 0x000000f016047890 */ /* 0x000fe2000ff1e03f */
[----:B------:R-:W-:Y:S01]  /*6000*/  VIADD R4, R4, 0xffffffff ;  /* 0xffffffff04047836 */ /* 0x000fe20000000000 */
[----:B------:R-:W-:Y:S01]  /*6010*/  R2UR UR5, R7 ;  /* 0x00000000070572ca */ /* 0x000fe200000e0000 */
[----:B------:R-:W-:Y:S01]  /*6020*/  UIADD3 UR24, UP1, UR22, 0x1f0, URZ ;  /* 0x000001f016187890 */ /* 0x000fe2000ff3e03f */
[----:B------:R-:W-:Y:S01]  /*6030*/  R2UR UR8, R21 ;  /* 0x00000000150872ca */ /* 0x000fe200000e0000 */
[----:B------:R-:W-:Y:S01]  /*6040*/  VIADD R6, R6, 0x1 ;  /* 0x0000000106067836 */ /* 0x000fe20000000000 */
[----:B------:R-:W-:Y:S01]  /*6050*/  R2UR UR11, R15 ;  /* 0x000000000f0b72ca */ /* 0x000fe200000e0000 */
[----:B------:R-:W-:Y:S01]  /*6060*/  UIADD3.X UR25, URZ, UR23, URZ, UP1, !UPT ;  /* 0x000000173f197290 */ /* 0x000fe20008ffe43f */
[----:B------:R-:W-:Y:S01]  /*6070*/  R2UR UR10, R20 ;  /* 0x00000000140a72ca */ /* 0x000fe200000e0000 */
[----:B------:R-:W-:Y:S01]  /*6080*/  UMOV UR6, 0x0 ;  /* 0x0000000000067882 */ /* 0x000fe20000000000 */
[----:B------:R-:W-:Y:S01]  /*6090*/  R2UR UR12, R8 ;  /* 0x00000000080c72ca */ /* 0x000fe200000e0000 */
[----:B------:R-:W-:Y:S01]  /*60a0*/  UMOV UR7, 0x10000000 ;  /* 0x1000000000077882 */ /* 0x000fe20000000000 */
[----:B------:R-:W-:Y:S01]  /*60b0*/  R2UR UR19, R14 ;  /* 0x000000000e1372ca */ /* 0x000fe200000e0000 */
[----:B------:R-:W-:Y:S01]  /*60c0*/  VIADD R20, R20, 0x20 ;  /* 0x0000002014147836 */ /* 0x000fe20000000000 */
[----:B------:R-:W-:Y:S01]  /*60d0*/  ISETP.GT.AND P3, PT, R4, 0x1, PT ;  /* 0x000000010400780c */ /* 0x000fe20003f64270 */
[----:B------:R-:W-:Y:S01]  /*60e0*/  UIADD3 UR14, UR5, 0x100, URZ ;  /* 0x00000100050e7890 */ /* 0x000fe2000fffe03f */
[----:B------:R-:W-:Y:S01]  /*60f0*/  ISETP.NE.AND P1, PT, R6, 0x4, PT ;  /* 0x000000040600780c */ /* 0x000fe20003f25270 */
[----:B------:R-:W-:-:S02]  /*6100*/  UIADD3.X UR5, URZ, UR23, URZ, UP0, !UPT ;  /* 0x000000173f057290 */ /* 0x000fc400087fe43f */
[----:B------:R-:W-:Y:S01]  /*6110*/  UIADD3 UR15, UR8, 0x8100, URZ ;  /* 0x00008100080f7890 */ /* 0x000fe2000fffe03f */
[----:B------:R-:W-:Y:S02]  /*6120*/  SEL R12, RZ, 0x1, P1 ;  /* 0x00000001ff0c7807 */ /* 0x000fe40000800000 */
[----:B------:R-:W-:Y:S01]  /*6130*/  UMOV UR8, UR14 ;  /* 0x0000000e00087c82 */ /* 0x000fe20008000000 */
[----:B------:R-:W-:Y:S02]  /*6140*/  SEL R6, R6, RZ, P1 ;  /* 0x000000ff06067207 */ /* 0x000fe40000800000 */
[----:B------:R-:W-:Y:S01]  /*6150*/  LOP3.LUT R5, R5, R12, RZ, 0x3c, !PT ;  /* 0x0000000c05057212 */ /* 0x000fe200078e3cff */
[----:B------:R0:W-:Y:S02]  /*6160*/  UTMALDG.3D [UR8], [UR4], desc[UR6] ;  /* 0x00000608040075b4 */ /* 0x0001e40008011000 */
[----:B0-----:R-:W-:Y:S01]  /*6170*/  UMOV UR8, UR15 ;  /* 0x0000000f00087c82 */ /* 0x001fe20008000000 */
[----:B------:R-:W-:-:S02]  /*6180*/  UMOV UR11, UR19 ;  /* 0x00000013000b7c82 */ /* 0x000fc40008000000 */
[----:B------:R0:W-:Y:S02]  /*6190*/  UTMALDG.3D [UR8], [UR24], desc[UR6] ;  /* 0x00000608180075b4 */ /* 0x0001e40008011000 */
[----:B0-----:R-:W-:Y:S05]  /*61a0*/  @P3 BRA `(.L_x_173) ;  /* 0xfffffffc00483947 */ /* 0x001fea000383ffff */
.L_x_169:
[----:B------:R-:W-:Y:S05]  /*61b0*/  BSYNC B1 ;  /* 0x0000000000017941 */ /* 0x000fea0003800000 */
.L_x_168:
[----:B------:R-:W-:Y:S01]  /*61c0*/  LOP3.LUT P3, RZ, R11, 0xff, RZ, 0xc0, !PT ;  /* 0x000000ff0bff7812 */ /* 0x000fe2000786c0ff */
[----:B------:R-:W-:Y:S01]  /*61d0*/  IMAD.IADD R0, R13, 0x1, R0 ;  /* 0x000000010d007824 */ /* 0x000fe200078e0200 */
[----:B------:R-:W-:Y:S01]  /*61e0*/  IADD3 R16, P4, R16, UR20, RZ ;  /* 0x0000001410107c10 */ /* 0x000fe2000ff9e0ff */
[----:B------:R-:W-:Y:S01]  /*61f0*/  ULDC.64 UR4, c[0x0][0x650] ;  /* 0x0001940000047ab9 */ /* 0x000fe20000000a00 */
[----:B------:R-:W-:Y:S01]  /*6200*/  BSSY B1, `(.L_x_174) ;  /* 0x000006b000017945 */ /* 0x000fe20003800000 */
[----:B------:R-:W-:Y:S01]  /*6210*/  IMAD.MOV.U32 R7, RZ, RZ, -0x1 ;  /* 0xffffffffff077424 */ /* 0x000fe200078e00ff */
[----:B------:R-:W-:Y:S01]  /*6220*/  SHF.R.U32.HI R4, RZ, 0x2, R0 ;  /* 0x00000002ff047819 */ /* 0x000fe20000011600 */
[----:B------:R-:W-:Y:S01]  /*6230*/  IMAD.MOV.U32 R9, RZ, RZ, -0x1 ;  /* 0xffffffffff097424 */ /* 0x000fe200078e00ff */
[----:B------:R-:W-:Y:S01]  /*6240*/  ISETP.GT.U32.AND P1, PT, R0, 0x3, PT ;  /* 0x000000030000780c */ /* 0x000fe20003f24070 */
[----:B------:R-:W-:Y:S01]  /*6250*/  IMAD.MOV.U32 R8, RZ, RZ, -0x1 ;  /* 0xffffffffff087424 */ /* 0x000fe200078e00ff */
[----:B------:R-:W-:-:S02]  /*6260*/  LOP3.LUT R4, R4, 0x1, RZ, 0xc0, !PT ;  /* 0x0000000104047812 */ /* 0x000fc400078ec0ff */
[----:B------:R-:W-:Y:S01]  /*6270*/  ISETP.LT.U32.AND P1, PT, R13, 0x4, P1 ;  /* 0x000000040d00780c */ /* 0x000fe20000f21070 */
[----:B------:R-:W0:Y:S01]  /*6280*/  @P3 S2R R6, SR_CgaCtaId ;  /* 0x0000000000063919 */ /* 0x000e220000008800 */
[----:B------:R-:W-:Y:S02]  /*6290*/  @P3 MOV R5, 0x400 ;  /* 0x0000040000053802 */ /* 0x000fe40000000f00 */
[----:B------:R-:W-:Y:S02]  /*62a0*/  IADD3.X R17, R17, UR13, RZ, P4, !PT ;  /* 0x0000000d11117c10 */ /* 0x000fe4000a7fe4ff */
[----:B------:R-:W-:Y:S02]  /*62b0*/  ISETP.GE.U32.AND P4, PT, R16, UR4, PT ;  /* 0x0000000410007c0c */ /* 0x000fe4000bf86070 */
[----:B------:R-:W-:Y:S02]  /*62c0*/  LOP3.LUT R0, R0, 0x3, RZ, 0xc0, !PT ;  /* 0x0000000300007812 */ /* 0x000fe400078ec0ff */
[----:B------:R-:W-:-:S02]  /*62d0*/  PRMT R11, RZ, 0x7610, R11 ;  /* 0x00007610ff0b7816 */ /* 0x000fc4000000000b */
[----:B0-----:R-:W-:-:S04]  /*62e0*/  @P3 LEA R5, R6, R5, 0x18 ;  /* 0x0000000506053211 */ /* 0x001fc800078ec0ff */
[----:B------:R0:W-:Y:S01]  /*62f0*/  @P3 SYNCS.ARRIVE.TRANS64.A1T0 RZ, [R5+URZ+0x58], RZ ;  /* 0x000058ff05ff39a7 */ /* 0x0001e2000810003f */
[----:B------:R-:W-:Y:S02]  /*6300*/  ISETP.NE.U32.AND P3, PT, R4, 0x1, PT ;  /* 0x000000010400780c */ /* 0x000fe40003f65070 */
[----:B------:R-:W-:Y:S02]  /*6310*/  SEL R4, RZ, 0x1, !P1 ;  /* 0x00000001ff047807 */ /* 0x000fe40004800000 */
[----:B------:R-:W-:Y:S02]  /*6320*/  ISETP.GE.U32.AND.EX P1, PT, R17, UR5, PT, P4 ;  /* 0x0000000511007c0c */ /* 0x000fe4000bf26140 */
[----:B------:R-:W-:-:S04]  /*6330*/  ISETP.GT.U32.AND P3, PT, R13, 0x3, !P3 ;  /* 0x000000030d00780c */ /* 0x000fc80005f64070 */
[----:B0-----:R-:W-:-:S04]  /*6340*/  SEL R5, RZ, 0x1, !P3 ;  /* 0x00000001ff057807 */ /* 0x001fc80005800000 */
[--C-:B------:R-:W-:Y:S02]  /*6350*/  LOP3.LUT R3, R5, R3, R4.reuse, 0x96, !PT ;  /* 0x0000000305037212 */ /* 0x100fe400078e9604 */
[----:B------:R-:W-:Y:S01]  /*6360*/  PRMT R4, RZ, 0x7610, R4 ;  /* 0x00007610ff047816 */ /* 0x000fe20000000004 */
[----:B------:R-:W-:Y:S06]  /*6370*/  @P1 BRA `(.L_x_175) ;  /* 0x00000004004c1947 */ /* 0x000fec0003800000 */
[----:B------:R-:W-:Y:S01]  /*6380*/  ULDC.64 UR4, c[0x0][0x628] ;  /* 0x00018a0000047ab9 */ /* 0x000fe20000000a00 */
[----:B------:R-:W0:Y:S01]  /*6390*/  S2R R14, SR_CTAID.X ;  /* 0x00000000000e7919 */ /* 0x000e220000002500 */
[----:B------:R-:W-:Y:S01]  /*63a0*/  ISETP.NE.U32.AND P1, PT, RZ, UR4, PT ;  /* 0x00000004ff007c0c */ /* 0x000fe2000bf25070 */
[----:B------:R-:W-:Y:S01]  /*63b0*/  ULDC UR7, c[0x0][0x630] ;  /* 0x00018c0000077ab9 */ /* 0x000fe20000000800 */
[----:B------:R-:W-:Y:S01]  /*63c0*/  IMAD.MOV.U32 R4, RZ, RZ, R16 ;  /* 0x000000ffff047224 */ /* 0x000fe200078e0010 */
[----:B------:R-:W1:Y:S01]  /*63d0*/  S2R R12, SR_CTAID.Y ;  /* 0x00000000000c7919 */ /* 0x000e620000002600 */
[----:B------:R-:W-:Y:S01]  /*63e0*/  ISETP.NE.AND.EX P1, PT, RZ, UR5, PT, P1 ;  /* 0x00000005ff007c0c */ /* 0x000fe2000bf25310 */
[----:B------:R-:W-:-:S12]  /*63f0*/  IMAD.MOV.U32 R5, RZ, RZ, R17 ;  /* 0x000000ffff057224 */ /* 0x000fd800078e0011 */
[----:B------:R-:W-:Y:S05]  /*6400*/  @!P1 BRA `(.L_x_176) ;  /* 0x0000000000289947 */ /* 0x000fea0003800000 */
[----:B------:R-:W-:Y:S02]  /*6410*/  ULDC UR6, c[0x0][0x634] ;  /* 0x00018d0000067ab9 */ /* 0x000fe40000000800 */
[----:B------:R-:W-:-:S05]  /*6420*/  IADD3 R9, P1, R16, UR6, RZ ;  /* 0x0000000610097c10 */ /* 0x000fca000ff3e0ff */
[----:B------:R-:W-:-:S04]  /*6430*/  IMAD.X R15, RZ, RZ, R17, P1 ;  /* 0x000000ffff0f7224 */ /* 0x000fc800008e0611 */
[----:B------:R-:W-:-:S04]  /*6440*/  IMAD.WIDE.U32 R6, R15, UR4, RZ ;  /* 0x000000040f067c25 */ /* 0x000fc8000f8e00ff */
[----:B------:R-:W-:-:S04]  /*6450*/  IMAD.WIDE.U32 R6, P1, R9, UR5, R6 ;  /* 0x0000000509067c25 */ /* 0x000fc8000f820006 */
[----:B------:R-:W-:-:S04]  /*6460*/  IMAD.WIDE.U32 R8, R9, UR4, RZ ;  /* 0x0000000409087c25 */ /* 0x000fc8000f8e00ff */
[----:B------:R-:W-:Y:S01]  /*6470*/  IMAD.X R5, RZ, RZ, RZ, P1 ;  /* 0x000000ffff057224 */ /* 0x000fe200008e06ff */
[----:B------:R-:W-:Y:S01]  /*6480*/  IADD3 RZ, P1, R9, R6, RZ ;  /* 0x0000000609ff7210 */ /* 0x000fe20007f3e0ff */
[----:B------:R-:W-:-:S04]  /*6490*/  IMAD.MOV.U32 R4, RZ, RZ, R7 ;  /* 0x000000ffff047224 */ /* 0x000fc800078e0007 */
[----:B------:R-:W-:-:S08]  /*64a0*/  IMAD.WIDE.U32.X R4, R15, UR5, R4, P1 ;  /* 0x000000050f047c25 */ /* 0x000fd000088e0404 */
.L_x_176:
[--C-:B------:R-:W-:Y:S01]  /*64b0*/  SHF.R.U64 R8, R4, UR7, R5.reuse ;  /* 0x0000000704087c19 */ /* 0x100fe20008001205 */
[----:B------:R-:W-:Y:S01]  /*64c0*/  ULDC.64 UR4, c[0x0][0x620] ;  /* 0x0001880000047ab9 */ /* 0x000fe20000000a00 */
[----:B------:R-:W-:Y:S01]  /*64d0*/  SHF.R.U32.HI R4, RZ, UR7, R5 ;  /* 0x00000007ff047c19 */ /* 0x000fe20008011605 */
[----:B------:R-:W2:Y:S01]  /*64e0*/  LDC R25, c[0x0][0x144] ;  /* 0x00005100ff197b82 */ /* 0x000ea20000000800 */
[----:B------:R-:W-:Y:S01]  /*64f0*/  IADD3 R7, P1, RZ, -R8, RZ ;  /* 0x80000008ff077210 */ /* 0x000fe20007f3e0ff */
[----:B------:R-:W-:Y:S01]  /*6500*/  ULDC.64 UR8, c[0x0][0x640] ;  /* 0x0001900000087ab9 */ /* 0x000fe20000000a00 */
[----:B0-----:R-:W-:Y:S01]  /*6510*/  I2FP.F32.U32 R9, R14 ;  /* 0x0000000e00097245 */ /* 0x001fe20000201000 */
[----:B------:R-:W-:Y:S02]  /*6520*/  ULDC UR6, c[0x0][0x608] ;  /* 0x0001820000067ab9 */ /* 0x000fe40000000800 */
[----:B------:R-:W-:Y:S01]  /*6530*/  IMAD.X R4, RZ, RZ, ~R4, P1 ;  /* 0x000000ffff047224 */ /* 0x000fe200008e0e04 */
[----:B------:R-:W-:Y:S01]  /*6540*/  ISETP.NE.U32.AND P1, PT, RZ, UR8, PT ;  /* 0x00000008ff007c0c */ /* 0x000fe2000bf25070 */
[----:B------:R-:W0:Y:S02]  /*6550*/  LDC R21, c[0x0][0x148] ;  /* 0x00005200ff157b82 */ /* 0x000e240000000800 */
[----:B------:R-:W-:Y:S01]  /*6560*/  IMAD R6, R4, UR4, RZ ;  /* 0x0000000404067c24 */ /* 0x000fe2000f8e02ff */
[----:B------:R-:W-:Y:S01]  /*6570*/  ISETP.NE.AND.EX P1, PT, RZ, UR9, PT, P1 ;  /* 0x00000009ff007c0c */ /* 0x000fe2000bf25310 */
[----:B------:R-:W-:Y:S01]  /*6580*/  IMAD.WIDE.U32 R4, R7, UR4, R16 ;  /* 0x0000000407047c25 */ /* 0x000fe2000f8e0010 */
[----:B------:R-:W-:-:S03]  /*6590*/  ULDC UR4, c[0x0][0x150] ;  /* 0x0000540000047ab9 */ /* 0x000fc60000000800 */
[----:B------:R-:W-:Y:S02]  /*65a0*/  IMAD R7, R7, UR5, R6 ;  /* 0x0000000507077c24 */ /* 0x000fe4000f8e0206 */
[----:B------:R-:W-:Y:S01]  /*65b0*/  FMUL R6, R9, UR4 ;  /* 0x0000000409067c20 */ /* 0x000fe20008400000 */
[----:B------:R-:W-:Y:S01]  /*65c0*/  ULDC UR4, c[0x0][0x618] ;  /* 0x0001860000047ab9 */ /* 0x000fe20000000800 */
[----:B------:R-:W-:Y:S01]  /*65d0*/  ULDC UR5, c[0x0][0x154] ;  /* 0x0000550000057ab9 */ /* 0x000fe20000000800 */
[----:B------:R-:W-:-:S03]  /*65e0*/  IMAD.IADD R5, R5, 0x1, R7 ;  /* 0x0000000105057824 */ /* 0x000fc600078e0207 */
[----:B------:R-:W3:Y:S02]  /*65f0*/  F2I.U32.TRUNC.NTZ R6, R6 ;  /* 0x0000000600067305 */ /* 0x000ee4000020f000 */
[----:B------:R-:W-:Y:S02]  /*6600*/  SHF.R.U64 R9, R4, UR4, R5 ;  /* 0x0000000404097c19 */ /* 0x000fe40008001205 */
[----:B-1----:R-:W-:-:S05]  /*6610*/  I2FP.F32.U32 R4, R12 ;  /* 0x0000000c00047245 */ /* 0x002fca0000201000 */
[----:B------:R-:W-:Y:S01]  /*6620*/  FMUL R22, R4, UR5 ;  /* 0x0000000504167c20 */ /* 0x000fe20008400000 */
[----:B------:R-:W-:Y:S01]  /*6630*/  SHF.R.U32.HI R4, RZ, UR4, R5 ;  /* 0x00000004ff047c19 */ /* 0x000fe20008011605 */
[----:B------:R-:W-:-:S03]  /*6640*/  ULDC UR4, c[0x0][0x658] ;  /* 0x0001960000047ab9 */ /* 0x000fc60000000800 */
[--C-:B------:R-:W-:Y:S01]  /*6650*/  SHF.R.U64 R20, R9, UR6, R4.reuse ;  /* 0x0000000609147c19 */ /* 0x100fe20008001204 */
[----:B------:R-:W1:Y:S01]  /*6660*/  F2I.U32.TRUNC.NTZ R22, R22 ;  /* 0x0000001600167305 */ /* 0x000e62000020f000 */
[----:B------:R-:W-:Y:S01]  /*6670*/  SHF.R.U32.HI R5, RZ, UR6, R4 ;  /* 0x00000006ff057c19 */ /* 0x000fe20008011604 */
[----:B---3--:R-:W-:-:S03]  /*6680*/  IMAD.MOV R6, RZ, RZ, -R6 ;  /* 0x000000ffff067224 */ /* 0x008fc600078e0a06 */
[--C-:B------:R-:W-:Y:S01]  /*6690*/  SHF.R.U64 R15, R20, UR4, R5.reuse ;  /* 0x00000004140f7c19 */ /* 0x100fe20008001205 */
[----:B--2---:R-:W-:Y:S01]  /*66a0*/  IMAD R14, R25, R6, R14 ;  /* 0x00000006190e7224 */ /* 0x004fe200078e020e */
[----:B------:R-:W-:-:S03]  /*66b0*/  SHF.R.U32.HI R23, RZ, UR4, R5 ;  /* 0x00000004ff177c19 */ /* 0x000fc60008011605 */
[----:B------:R-:W-:Y:S02]  /*66c0*/  IMAD.MOV.U32 R4, RZ, RZ, R15 ;  /* 0x000000ffff047224 */ /* 0x000fe400078e000f */
[----:B------:R-:W-:Y:S01]  /*66d0*/  IMAD.MOV.U32 R5, RZ, RZ, R23 ;  /* 0x000000ffff057224 */ /* 0x000fe200078e0017 */
[----:B-1----:R-:W-:Y:S06]  /*66e0*/  @!P1 BRA `(.L_x_177) ;  /* 0x0000000000289947 */ /* 0x002fec0003800000 */
[----:B------:R-:W-:Y:S02]  /*66f0*/  ULDC UR4, c[0x0][0x64c] ;  /* 0x0001930000047ab9 */ /* 0x000fe40000000800 */
[----:B------:R-:W-:-:S05]  /*6700*/  IADD3 R5, P1, R15, UR4, RZ ;  /* 0x000000040f057c10 */ /* 0x000fca000ff3e0ff */
[----:B------:R-:W-:-:S04]  /*6710*/  IMAD.X R23, RZ, RZ, R23, P1 ;  /* 0x000000ffff177224 */ /* 0x000fc800008e0617 */
[----:B------:R-:W-:-:S04]  /*6720*/  IMAD.WIDE.U32 R6, R23, UR8, RZ ;  /* 0x0000000817067c25 */ /* 0x000fc8000f8e00ff */
[----:B------:R-:W-:-:S04]  /*6730*/  IMAD.WIDE.U32 R6, P1, R5, UR9, R6 ;  /* 0x0000000905067c25 */ /* 0x000fc8000f820006 */
[----:B------:R-:W-:-:S04]  /*6740*/  IMAD.WIDE.U32 R4, R5, UR8, RZ ;  /* 0x0000000805047c25 */ /* 0x000fc8000f8e00ff */
[----:B------:R-:W-:Y:S01]  /*6750*/  IMAD.MOV.U32 R4, RZ, RZ, R7 ;  /* 0x000000ffff047224 */ /* 0x000fe200078e0007 */
[----:B------:R-:W-:Y:S01]  /*6760*/  IADD3 RZ, P3, R5, R6, RZ ;  /* 0x0000000605ff7210 */ /* 0x000fe20007f7e0ff */
[----:B------:R-:W-:-:S04]  /*6770*/  IMAD.X R5, RZ, RZ, RZ, P1 ;  /* 0x000000ffff057224 */ /* 0x000fc800008e06ff */
[----:B------:R-:W-:-:S08]  /*6780*/  IMAD.WIDE.U32.X R4, R23, UR9, R4, P3 ;  /* 0x0000000917047c25 */ /* 0x000fd000098e0404 */
.L_x_177:
[----:B------:R-:W-:Y:S01]  /*6790*/  ISETP.NE.AND P1, PT, R2, 0x1, PT ;  /* 0x000000010200780c */ /* 0x000fe20003f25270 */
[----:B------:R-:W-:Y:S01]  /*67a0*/  ULDC UR4, c[0x0][0x648] ;  /* 0x0001920000047ab9 */ /* 0x000fe20000000800 */
[----:B------:R-:W-:Y:S01]  /*67b0*/  LOP3.LUT R20, R20, UR17, RZ, 0xc0, !PT ;  /* 0x0000001114147c12 */ /* 0x000fe2000f8ec0ff */
[----:B------:R-:W-:Y:S01]  /*67c0*/  IMAD.MOV R22, RZ, RZ, -R22 ;  /* 0x000000ffff167224 */ /* 0x000fe200078e0a16 */
[----:B------:R-:W-:Y:S01]  /*67d0*/  SHF.R.U64 R5, R4, UR4, R5 ;  /* 0x0000000404057c19 */ /* 0x000fe20008001205 */
[----:B------:R-:W-:Y:S01]  /*67e0*/  ULDC UR4, c[0x0][0x638] ;  /* 0x00018e0000047ab9 */ /* 0x000fe20000000800 */
[----:B------:R-:W-:Y:S01]  /*67f0*/  LOP3.LUT R6, R9, UR16, RZ, 0xc0, !PT ;  /* 0x0000001009067c12 */ /* 0x000fe2000f8ec0ff */
[----:B------:R-:W-:Y:S02]  /*6800*/  ULDC UR5, c[0x0][0x610] ;  /* 0x0001840000057ab9 */ /* 0x000fe40000000800 */
[----:B------:R-:W-:Y:S02]  /*6810*/  IMAD.MOV R4, RZ, RZ, -R5 ;  /* 0x000000ffff047224 */ /* 0x000fe400078e0a05 */
[----:B------:R-:W-:-:S02]  /*6820*/  IMAD R5, R5, UR18, R20 ;  /* 0x0000001205057c24 */ /* 0x000fc4000f8e0214 */
[----:B0-----:R-:W-:Y:S02]  /*6830*/  @P1 IMAD R14, R21, R22, R12 ;  /* 0x00000016150e1224 */ /* 0x001fe400078e020c */
[----:B------:R-:W-:Y:S01]  /*6840*/  IMAD R15, R4, UR4, R15 ;  /* 0x00000004040f7c24 */ /* 0x000fe2000f8e020f */
[----:B------:R-:W-:Y:S01]  /*6850*/  ULDC UR4, c[0x0][0x600] ;  /* 0x0001800000047ab9 */ /* 0x000fe20000000800 */
[----:B------:R-:W-:Y:S02]  /*6860*/  IMAD R14, R5, UR5, R14 ;  /* 0x00000005050e7c24 */ /* 0x000fe4000f8e020e */
[----:B------:R-:W-:Y:S02]  /*6870*/  IMAD R15, R15, UR4, R6 ;  /* 0x000000040f0f7c24 */ /* 0x000fe4000f8e0206 */
[----:B------:R-:W-:-:S03]  /*6880*/  IMAD.MOV.U32 R4, RZ, RZ, 0x1 ;  /* 0x00000001ff047424 */ /* 0x000fc600078e00ff */
[----:B------:R-:W-:Y:S02]  /*6890*/  SEL R9, R15, R14, !P1 ;  /* 0x0000000e0f097207 */ /* 0x000fe40004800000 */
[----:B------:R-:W-:-:S07]  /*68a0*/  SEL R7, R14, R15, !P1 ;  /* 0x0000000f0e077207 */ /* 0x000fce0004800000 */
.L_x_175:
[----:B------:R-:W-:Y:S05]  /*68b0*/  BSYNC B1 ;  /* 0x0000000000017941 */ /* 0x000fea0003800000 */
.L_x_174:
[----:B------:R-:W-:-:S13]  /*68c0*/  LOP3.LUT P1, RZ, R4, 0xff, RZ, 0xc0, !PT ;  /* 0x000000ff04ff7812 */ /* 0x000fda000782c0ff */
[----:B------:R-:W-:Y:S05]  /*68d0*/  @P1 BRA `(.L_x_178) ;  /* 0xfffffff400481947 */ /* 0x000fea000383ffff */
[----:B------:R-:W-:Y:S05]  /*68e0*/  BSYNC B0 ;  /* 0x0000000000007941 */ /* 0x000fea0003800000 */
.L_x_166:
[----:B------:R-:W-:-:S03]  /*68f0*/  UMOV UR4, 0xffffffff ;  /* 0xffffffff00047882 */ /* 0x000fc60000000000 */
[----:B------:R-:W-:Y:S05]  /*6900*/  BRA.DIV UR4, `(.L_x_179) ;  /* 0x0000000604147947 */ /* 0x000fea000b800000 */
[----:B------:R-:W-:-:S13]  /*6910*/  ELECT P6, URZ, PT ;  /* 0x00000000003f782f */ /* 0x000fda00038c0000 */
.L_x_193:
[----:B------:R-:W-:Y:S04]  /*6920*/  BSSY B0, `(.L_x_180) ;  /* 0x000002b000007945 */ /* 0x000fe80003800000 */
[----:B------:R-:W-:Y:S05]  /*6930*/  @!P6 BRA `(.L_x_181) ;  /* 0x0000000000a4e947 */ /* 0x000fea0003800000 */
[----:B------:R-:W-:-:S04]  /*6940*/  LOP3.LUT R19, R19, 0x2, RZ, 0xfc, !PT ;  /* 0x0000000213137812 */ /* 0x000fc800078efcff */
[----:B------:R-:W-:-:S13]  /*6950*/  ISETP.NE.AND P0, PT, R19, 0x3, PT ;  /* 0x000000031300780c */ /* 0x000fda0003f05270 */
[----:B------:R-:W-:Y:S05]  /*6960*/  @!P0 BRA `(.L_x_182) ;  /* 0x0000000000048947 */ /* 0x000fea0003800000 */
[----:B------:R-:W-:Y:S01]  /*6970*/  BPT.TRAP 0x1 ;  /* 0x000000040000795c */ /* 0x000fe20000300000 */
.L_x_182:
[----:B------:R-:W0:Y:S01]  /*6980*/  S2R R5, SR_CgaCtaId ;  /* 0x0000000000057919 */ /* 0x000e220000008800 */
[----:B------:R-:W-:Y:S02]  /*6990*/  MOV R2, 0x400 ;  /* 0x0000040000027802 */ /* 0x000fe40000000f00 */
[----:B------:R-:W-:Y:S02]  /*69a0*/  SHF.L.U32 R4, R3, 0x1f, RZ ;  /* 0x0000001f03047819 */ /* 0x000fe400000006ff */
[----:B0-----:R-:W-:-:S05]  /*69b0*/  LEA R5, R5, R2, 0x18 ;  /* 0x0000000205057211 */ /* 0x001fca00078ec0ff */
[----:B------:R-:W-:-:S04]  /*69c0*/  VIADD R5, R5, 0x20 ;  /* 0x0000002005057836 */ /* 0x000fc80000000000 */
[C---:B------:R-:W-:Y:S02]  /*69d0*/  IMAD R7, R0.reuse, 0x8, R5 ;  /* 0x0000000800077824 */ /* 0x040fe400078e0205 */
[----:B------:R-:W-:Y:S02]  /*69e0*/  VIADD R0, R0, 0x1 ;  /* 0x0000000100007836 */ /* 0x000fe40000000000 */
[----:B------:R-:W0:Y:S03]  /*69f0*/  SYNCS.PHASECHK.TRANS64.TRYWAIT P0, [R7+URZ], R4 ;  /* 0x00000004070075a7 */ /* 0x000e26000800017f */
[----:B------:R-:W-:-:S04]  /*6a00*/  ISETP.NE.AND P1, PT, R0, 0x4, PT ;  /* 0x000000040000780c */ /* 0x000fc80003f25270 */
[----:B------:R-:W-:Y:S02]  /*6a10*/  SEL R2, RZ, 0x1, P1 ;  /* 0x00000001ff027807 */ /* 0x000fe40000800000 */
[----:B------:R-:W-:Y:S02]  /*6a20*/  SEL R0, R0, RZ, P1 ;  /* 0x000000ff00007207 */ /* 0x000fe40000800000 */
[----:B------:R-:W-:-:S03]  /*6a30*/  LOP3.LUT R9, R3, R2, RZ, 0x3c, !PT ;  /* 0x0000000203097212 */ /* 0x000fc600078e3cff */
[----:B------:R-:W-:Y:S01]  /*6a40*/  IMAD R6, R0, 0x8, R5 ;  /* 0x0000000800067824 */ /* 0x000fe200078e0205 */
[----:B------:R-:W-:Y:S01]  /*6a50*/  SHF.L.U32 R3, R9, 0x1f, RZ ;  /* 0x0000001f09037819 */ /* 0x000fe200000006ff */
[----:B0-----:R-:W-:Y:S06]  /*6a60*/  @!P0 BRA `(.L_x_183) ;  /* 0x0000000000dc8947 */ /* 0x001fec0003800000 */
.L_x_194:
[----:B------:R-:W1:Y:S01]  /*6a70*/  SYNCS.PHASECHK.TRANS64.TRYWAIT P0, [R6+URZ], R3 ;  /* 0x00000003060075a7 */ /* 0x000e62000800017f */
[----:B------:R-:W-:-:S05]  /*6a80*/  VIADD R0, R0, 0x1 ;  /* 0x0000000100007836 */ /* 0x000fca0000000000 */
[----:B------:R-:W-:-:S04]  /*6a90*/  ISETP.NE.AND P1, PT, R0, 0x4, PT ;  /* 0x000000040000780c */ /* 0x000fc80003f25270 */
[----:B------:R-:W-:Y:S02]  /*6aa0*/  SEL R2, RZ, 0x1, P1 ;  /* 0x00000001ff027807 */ /* 0x000fe40000800000 */
[----:B------:R-:W-:Y:S02]  /*6ab0*/  SEL R0, R0, RZ, P1 ;  /* 0x000000ff00007207 */ /* 0x000fe40000800000 */
[----:B------:R-:W-:-:S03]  /*6ac0*/  LOP3.LUT R9, R9, R2, RZ, 0x3c, !PT ;  /* 0x0000000209097212 */ /* 0x000fc600078e3cff */
[----:B0-----:R-:W-:Y:S01]  /*6ad0*/  IMAD R7, R0, 0x8, R5 ;  /* 0x0000000800077824 */ /* 0x001fe200078e0205 */
[----:B------:R-:W-:Y:S01]  /*6ae0*/  SHF.L.U32 R4, R9, 0x1f, RZ ;  /* 0x0000001f09047819 */ /* 0x000fe200000006ff */
[----:B-1----:R-:W-:Y:S06]  /*6af0*/  @!P0 BRA `(.L_x_184) ;  /* 0x0000000000cc8947 */ /* 0x002fec0003800000 */
.L_x_195:
[----:B------:R-:W1:Y:S01]  /*6b00*/  SYNCS.PHASECHK.TRANS64.TRYWAIT P0, [R7+URZ], R4 ;  /* 0x00000004070075a7 */ /* 0x000e62000800017f */
[----:B------:R-:W-:-:S05]  /*6b10*/  VIADD R0, R0, 0x1 ;  /* 0x0000000100007836 */ /* 0x000fca0000000000 */
[----:B------:R-:W-:-:S04]  /*6b20*/  ISETP.NE.AND P1, PT, R0, 0x4, PT ;  /* 0x000000040000780c */ /* 0x000fc80003f25270 */
[----:B------:R-:W-:Y:S02]  /*6b30*/  SEL R2, RZ, 0x1, P1 ;  /* 0x00000001ff027807 */ /* 0x000fe40000800000 */
[----:B------:R-:W-:Y:S02]  /*6b40*/  SEL R0, R0, RZ, P1 ;  /* 0x000000ff00007207 */ /* 0x000fe40000800000 */
[----:B------:R-:W-:Y:S01]  /*6b50*/  LOP3.LUT R2, R9, R2, RZ, 0x3c, !PT ;  /* 0x0000000209027212 */ /* 0x000fe200078e3cff */
[----:B-1----:R-:W-:Y:S06]  /*6b60*/  @!P0 BRA `(.L_x_185) ;  /* 0x0000000000c48947 */ /* 0x002fec0003800000 */
.L_x_196:
[----:B------:R-:W-:Y:S01]  /*6b70*/  IMAD R5, R0, 0x8, R5 ;  /* 0x0000000800057824 */ /* 0x000fe200078e0205 */
[----:B------:R-:W-:-:S07]  /*6b80*/  SHF.L.U32 R0, R2, 0x1f, RZ ;  /* 0x0000001f02007819 */ /* 0x000fce00000006ff */
.L_x_186:
[----:B--2---:R2:W3:Y:S02]  /*6b90*/  SYNCS.PHASECHK.TRANS64.TRYWAIT P0, [R5+URZ], R0 ;  /* 0x00000000050075a7 */ /* 0x0044e4000800017f */
[----:B---3--:R-:W-:Y:S05]  /*6ba0*/  @!P0 NANOSLEEP.SYNCS 0x989680 ;  /* 0x009896800000895d */ /* 0x008fea0003900000 */
[----:B------:R-:W3:Y:S02]  /*6bb0*/  @!P0 SYNCS.PHASECHK.TRANS64 P0, [R5+URZ], R0 ;  /* 0x00000000050085a7 */ /* 0x000ee4000800007f */
[----:B---3--:R-:W-:Y:S05]  /*6bc0*/  @!P0 BRA `(.L_x_186) ;  /* 0xfffffffc00f08947 */ /* 0x008fea000383ffff */
.L_x_181:
[----:B------:R-:W-:Y:S05]  /*6bd0*/  BSYNC B0 ;  /* 0x0000000000007941 */ /* 0x000fea0003800000 */
.L_x_180:
[----:B------:R-:W-:Y:S05]  /*6be0*/  EXIT ;  /* 0x000000000000794d */ /* 0x000fea0003800000 */
.L_x_17:
[----:B---3--:R3:W4:Y:S02]  /*6bf0*/  SYNCS.PHASECHK.TRANS64.TRYWAIT P1, [R3+URZ], R0 ;  /* 0x00000000030075a7 */ /* 0x008724000802017f */
[----:B----4-:R-:W-:Y:S05]  /*6c00*/  @!P1 NANOSLEEP.SYNCS 0x989680 ;  /* 0x009896800000995d */ /* 0x010fea0003900000 */
[----:B------:R-:W4:Y:S02]  /*6c10*/  @!P1 SYNCS.PHASECHK.TRANS64 P1, [R3+URZ], R0 ;  /* 0x00000000030095a7 */ /* 0x000f24000802007f */
[----:B----4-:R-:W-:Y:S05]  /*6c20*/  @!P1 BRA `(.L_x_17) ;  /* 0xfffffffc00f09947 */ /* 0x010fea000383ffff */
[----:B------:R-:W-:Y:S05]  /*6c30*/  BRA `(.L_x_16) ;  /* 0xffffffa400887947 */ /* 0x000fea000383ffff */
.L_x_22:
[----:B-1----:R1:W2:Y:S02]  /*6c40*/  SYNCS.PHASECHK.TRANS64.TRYWAIT P1, [R5+URZ], R4 ;  /* 0x00000004050075a7 */ /* 0x0022a4000802017f */
[----:B--2---:R-:W-:Y:S05]  /*6c50*/  @!P1 NANOSLEEP.SYNCS 0x989680 ;  /* 0x009896800000995d */ /* 0x004fea0003900000 */
[----:B------:R-:W2:Y:S02]  /*6c60*/  @!P1 SYNCS.PHASECHK.TRANS64 P1, [R5+URZ], R4 ;  /* 0x00000004050095a7 */ /* 0x000ea4000802007f */
[----:B--2---:R-:W-:Y:S05]  /*6c70*/  @!P1 BRA `(.L_x_22) ;  /* 0xfffffffc00f09947 */ /* 0x004fea000383ffff */
[----:B------:R-:W-:Y:S05]  /*6c80*/  BRA `(.L_x_21) ;  /* 0xffffffa800307947 */ /* 0x000fea000383ffff */
.L_x_167:
[----:B------:R-:W-:Y:S01]  /*6c90*/  BSSY B1, `(.L_x_187) ;  /* 0x0000006000017945 */ /* 0x000fe20003800000 */
[----:B------:R-:W-:-:S07]  /*6ca0*/  IMAD.MOV.U32 R15, RZ, RZ, -0x1 ;  /* 0xffffffffff0f7424 */ /* 0x000fce00078e00ff */
[----:B------:R-:W-:Y:S05]  /*6cb0*/  WARPSYNC.COLLECTIVE R15, `(.L_x_188) ;  /* 0x000000000f0c7348 */ /* 0x000fea0003c00000 */
[----:B------:R-:W-:Y:S02]  /*6cc0*/  ELECT P6, UR62, PT ;  /* 0x00000000003e782f */ /* 0x000fe400038c0000 */
[----:B------:R-:W-:Y:S01]  /*6cd0*/  MOV R14, UR62 ;  /* 0x0000003e000e7c02 */ /* 0x000fe20008000f00 */
[----:B------:R-:W-:Y:S10]  /*6ce0*/  ENDCOLLECTIVE ;  /* 0x000000000000791b */ /* 0x000ff40003800000 */
.L_x_188:
[----:B------:R-:W-:Y:S05]  /*6cf0*/  BSYNC B1 ;  /* 0x0000000000017941 */ /* 0x000fea0003800000 */
.L_x_187:
[----:B------:R-:W-:Y:S05]  /*6d00*/  BRA `(.L_x_189) ;  /* 0xfffffff000487947 */ /* 0x000fea000383ffff */
.L_x_170:
[----:B0-----:R0:W1:Y:S02]  /*6d10*/  SYNCS.PHASECHK.TRANS64.TRYWAIT P1, [R12+URZ+0x20], R7 ;  /* 0x000020070c0075a7 */ /* 0x001064000802017f */
[----:B-1----:R-:W-:Y:S05]  /*6d20*/  @!P1 NANOSLEEP.SYNCS 0x989680 ;  /* 0x009896800000995d */ /* 0x002fea0003900000 */
[----:B------:R-:W1:Y:S02]  /*6d30*/  @!P1 SYNCS.PHASECHK.TRANS64 P1, [R12+URZ+0x20], R7 ;  /* 0x000020070c0095a7 */ /* 0x000e64000802007f */
[----:B-1----:R-:W-:Y:S05]  /*6d40*/  @!P1 BRA `(.L_x_170) ;  /* 0xfffffffc00f09947 */ /* 0x002fea000383ffff */
[----:B------:R-:W-:Y:S05]  /*6d50*/  BRA `(.L_x_190) ;  /* 0xfffffff0007c7947 */ /* 0x000fea000383ffff */
.L_x_179:
[----:B------:R-:W-:Y:S01]  /*6d60*/  BSSY B0, `(.L_x_191) ;  /* 0x0000006000007945 */ /* 0x000fe20003800000 */
[----:B------:R-:W-:-:S07]  /*6d70*/  IMAD.MOV.U32 R15, RZ, RZ, -0x1 ;  /* 0xffffffffff0f7424 */ /* 0x000fce00078e00ff */
[----:B------:R-:W-:Y:S05]  /*6d80*/  WARPSYNC.COLLECTIVE R15, `(.L_x_192) ;  /* 0x000000000f0c7348 */ /* 0x000fea0003c00000 */
[----:B------:R-:W-:Y:S02]  /*6d90*/  ELECT P6, UR62, PT ;  /* 0x00000000003e782f */ /* 0x000fe400038c0000 */
[----:B------:R-:W-:Y:S01]  /*6da0*/  MOV R14, UR62 ;  /* 0x0000003e000e7c02 */ /* 0x000fe20008000f00 */
[----:B------:R-:W-:Y:S10]  /*6db0*/  ENDCOLLECTIVE ;  /* 0x000000000000791b */ /* 0x000ff40003800000 */
.L_x_192:
[----:B------:R-:W-:Y:S05]  /*6dc0*/  BSYNC B0 ;  /* 0x0000000000007941 */ /* 0x000fea0003800000 */
.L_x_191:
[----:B------:R-:W-:Y:S05]  /*6dd0*/  BRA `(.L_x_193) ;  /* 0xfffffff800d07947 */ /* 0x000fea000383ffff */
.L_x_183:
[----:B0-----:R0:W1:Y:S02]  /*6de0*/  SYNCS.PHASECHK.TRANS64.TRYWAIT P0, [R7+URZ], R4 ;  /* 0x00000004070075a7 */ /* 0x001064000800017f */
[----:B-1----:R-:W-:Y:S05]  /*6df0*/  @!P0 NANOSLEEP.SYNCS 0x989680 ;  /* 0x009896800000895d */ /* 0x002fea0003900000 */
[----:B------:R-:W1:Y:S02]  /*6e00*/  @!P0 SYNCS.PHASECHK.TRANS64 P0, [R7+URZ], R4 ;  /* 0x00000004070085a7 */ /* 0x000e64000800007f */
[----:B-1----:R-:W-:Y:S05]  /*6e10*/  @!P0 BRA `(.L_x_183) ;  /* 0xfffffffc00f08947 */ /* 0x002fea000383ffff */
[----:B------:R-:W-:Y:S05]  /*6e20*/  BRA `(.L_x_194) ;  /* 0xfffffffc00107947 */ /* 0x000fea000383ffff */
.L_x_184:
[----:B0-----:R0:W1:Y:S02]  /*6e30*/  SYNCS.PHASECHK.TRANS64.TRYWAIT P0, [R6+URZ], R3 ;  /* 0x00000003060075a7 */ /* 0x001064000800017f */
[----:B-1----:R-:W-:Y:S05]  /*6e40*/  @!P0 NANOSLEEP.SYNCS 0x989680 ;  /* 0x009896800000895d */ /* 0x002fea0003900000 */
[----:B------:R-:W1:Y:S02]  /*6e50*/  @!P0 SYNCS.PHASECHK.TRANS64 P0, [R6+URZ], R3 ;  /* 0x00000003060085a7 */ /* 0x000e64000800007f */
[----:B-1----:R-:W-:Y:S05]  /*6e60*/  @!P0 BRA `(.L_x_184) ;  /* 0xfffffffc00f08947 */ /* 0x002fea000383ffff */
[----:B------:R-:W-:Y:S05]  /*6e70*/  BRA `(.L_x_195) ;  /* 0xfffffffc00207947 */ /* 0x000fea000383ffff */
.L_x_185:
[----:B-1----:R1:W2:Y:S02]  /*6e80*/  SYNCS.PHASECHK.TRANS64.TRYWAIT P0, [R7+URZ], R4 ;  /* 0x00000004070075a7 */ /* 0x0022a4000800017f */
[----:B--2---:R-:W-:Y:S05]  /*6e90*/  @!P0 NANOSLEEP.SYNCS 0x989680 ;  /* 0x009896800000895d */ /* 0x004fea0003900000 */
[----:B------:R-:W2:Y:S02]  /*6ea0*/  @!P0 SYNCS.PHASECHK.TRANS64 P0, [R7+URZ], R4 ;  /* 0x00000004070085a7 */ /* 0x000ea4000800007f */
[----:B--2---:R-:W-:Y:S05]  /*6eb0*/  @!P0 BRA `(.L_x_185) ;  /* 0xfffffffc00f08947 */ /* 0x004fea000383ffff */
[----:B------:R-:W-:Y:S05]  /*6ec0*/  BRA `(.L_x_196) ;  /* 0xfffffffc00287947 */ /* 0x000fea000383ffff */
.L_x_197:
[----:B------:R-:W-:-:S00]  /*6ed0*/  BRA `(.L_x_197) ;  /* 0xfffffffc00fc7947 */ /* 0x000fc0000383ffff */
[----:B------:R-:W-:-:S00]  /*6ee0*/  NOP ;  /* 0x0000000000007918 */ /* 0x000fc00000000000 */
        /* <DEDUP_REMOVED lines=9> */
.L_x_198:


//--------------------- .nv.global.init           --------------------------
	.section	.nv.global.init,"aw",@progbits
.nv.global.init:
	.type		$str$22,@object
	.size		$str$22,($str$23 - $str$22)
$str$22:
        /*0000*/ 	.byte	0x6b, 0x5f, 0x74, 0x69, 0x6c, 0x65, 0x5f, 0x63, 0x6f, 0x75, 0x6e, 0x74, 0x20, 0x3e, 0x3d, 0x20
        /*0010*/ 	.byte	0x31, 0x00
	.type		$str$23,@object
	.size		$str$23,(__unnamed_1 - $str$23)
$str$23:
        /*0012*/ 	.byte	0x2f, 0x74, 0x6d, 0x70, 0x2f, 0x63, 0x75, 0x74, 0x6c, 0x61, 0x73, 0x73, 0x5f, 0x73, 0x77, 0x65
        /*0022*/ 	.byte	0x65, 0x70, 0x5f, 0x73, 0x72, 0x63, 0x2f, 0x69, 0x6e, 0x63, 0x6c, 0x75, 0x64, 0x65, 0x2f, 0x63
        /*0032*/ 	.byte	0x75, 0x74, 0x6c, 0x61, 0x73, 0x73, 0x2f, 0x67, 0x65, 0x6d, 0x6d, 0x2f, 0x63, 0x6f, 0x6c, 0x6c
        /*0042*/ 	.byte	0x65, 0x63, 0x74, 0x69, 0x76, 0x65, 0x2f, 0x73, 0x6d, 0x39, 0x30, 0x5f, 0x6d, 0x6d, 0x61, 0x5f
        /*0052*/ 	.byte	0x74, 0x6d, 0x61, 0x5f, 0x67, 0x6d, 0x6d, 0x61, 0x5f, 0x73, 0x73, 0x5f, 0x77, 0x61, 0x72, 0x70
        /*0062*/ 	.byte	0x73, 0x70, 0x65, 0x63, 0x69, 0x61, 0x6c, 0x69, 0x7a, 0x65, 0x64, 0x2e, 0x68, 0x70, 0x70, 0x00
	.type		__unnamed_1,@object
	.size		__unnamed_1,(.L_0 - __unnamed_1)
__unnamed_1:
        /*0072*/ 	.byte	0x76, 0x6f, 0x69, 0x64, 0x20, 0x63, 0x75, 0x74, 0x6c, 0x61, 0x73, 0x73, 0x3a, 0x3a, 0x67, 0x65
        /* <DEDUP_REMOVED lines=171> */
        /*0b32*/ 	.byte	0x65, 0x3a, 0x3a, 0x69, 0x64, 0x65, 0x6e, 0x74, 0x69, 0x74, 0x79, 0x5d, 0x00
.L_0:


//--------------------- .nv.shared._ZN7cutlass13device_kernelINS_4gemm6kernel13GemmUniversalIN4cute5tupleIJiiiiEEENS1_10collective13CollectiveMmaINS1_34MainloopSm90TmaGmmaWarpSpecializedILi4ENS5_IJNS4_1CILi1EEESB_SB_EEENS1_35KernelTmaWarpSpecializedCooperativeEEENS5_IJNSA_ILi256EEENSA_ILi64EEENSA_ILi32EEEEEEaNS5_IJlSB_lEEEaSJ_NS4_8TiledMMAINS4_8MMA_AtomIJNS4_4SM904GMMA26MMA_64x64x32_S32S8S8_SS_TNEEEENS4_6LayoutINS5_IJNSA_ILi2EEESB_SB_EEENS5_IJSB_NSA_ILi0EEEST_EEEEENS5_IJNS4_10UnderscoreESW_SW_EEEEENS4_13SM90_TMA_LOADENS4_14ComposedLayoutINS4_7SwizzleILi1ELi4ELi3EEENS4_18smem_ptr_flag_bitsILi8EEENSQ_INS5_IJNSA_ILi8EEESH_EEENS5_IJSH_SB_EEEEEEEvNS4_8identityESZ_S19_vS1A_EENS_8epilogue10collective6detail29Sm90TmaWarpSpecializedAdapterINS1D_15DefaultEpilogueIaSJ_SJ_NS1C_6thread17LinearCombinationIaLi1EiiLNS1H_9ScaleType4KindE0ELNS_15FloatRoundStyleE2EaEENS1_15EpilogueDefaultEEEEEvvEEEEvNT_6ParamsE --------------------------
	.section	.nv.shared._ZN7cutlass13device_kernelINS_4gemm6kernel13GemmUniversalIN4cute5tupleIJiiiiEEENS1_10collective13CollectiveMmaINS1_34MainloopSm90TmaGmmaWarpSpecializedILi4ENS5_IJNS4_1CILi1EEESB_SB_EEENS1_35KernelTmaWarpSpecializedCooperativeEEENS5_IJNSA_ILi256EEENSA_ILi64EEENSA_ILi32EEEEEEaNS5_IJlSB_lEEEaSJ_NS4_8TiledMMAINS4_8MMA_AtomIJNS4_4SM904GMMA26MMA_64x64x32_S32S8S8_SS_TNEEEENS4_6LayoutINS5_IJNSA_ILi2EEESB_SB_EEENS5_IJSB_NSA_ILi0EEEST_EEEEENS5_IJNS4_10UnderscoreESW_SW_EEEEENS4_13SM90_TMA_LOADENS4_14ComposedLayoutINS4_7SwizzleILi1ELi4ELi3EEENS4_18smem_ptr_flag_bitsILi8EEENSQ_INS5_IJNSA_ILi8EEESH_EEENS5_IJSH_SB_EEEEEEEvNS4_8identityESZ_S19_vS1A_EENS_8epilogue10collective6detail29Sm90TmaWarpSpecializedAdapterINS1D_15DefaultEpilogueIaSJ_SJ_NS1C_6thread17LinearCombinationIaLi1EiiLNS1H_9ScaleType4KindE0ELNS_15FloatRoundStyleE2EaEENS1_15EpilogueDefaultEEEEEvvEEEEvNT_6ParamsE,"aw",@nobits
	.sectionflags	@""
	.align	16
	.zero		1024


//--------------------- .nv.shared.reserved.0     --------------------------
	.section	.nv.shared.reserved.0,"aw",@nobits
	.weak		__nv_reservedSMEM_offset_0_alias
	.size		__nv_reservedSMEM_offset_0_alias, 0, 0
	.other		__nv_reservedSMEM_offset_0_alias,@"STO_CUDA_RESERVED_SHARED STV_DEFAULT"
__nv_reservedSMEM_offset_0_alias:
	.zero		0


//--------------------- .nv.global                --------------------------
	.section	.nv.global,"aw",@nobits
.nv.global:
	.type		_ZN39_INTERNAL_130733f2_4_k_cu_ccb148f1_47894cute1_E,@object
	.size		_ZN39_INTERNAL_130733f2_4_k_cu_ccb148f1_47894cute1_E,(_ZN39_INTERNAL_130733f2_4_k_cu_ccb148f1_47894cuda3std3__45__cpo6cbeginE - _ZN39_INTERNAL_130733f2_4_k_cu_ccb148f1_47894cute1_E)
_ZN39_INTERNAL_130733f2_4_k_cu_ccb148f1_47894cute1_E:
	.zero		1
	.type		_ZN39_INTERNAL_130733f2_4_k_cu_ccb148f1_47894cuda3std3__45__cpo6cbeginE,@object
	.size		_ZN39_INTERNAL_130733f2_4_k_cu_ccb148f1_47894cuda3std3__45__cpo6cbeginE,(_ZN39_INTERNAL_130733f2_4_k_cu_ccb148f1_47894cuda3std3__48in_placeE - _ZN39_INTERNAL_130733f2_4_k_cu_ccb148f1_47894cuda3std3__45__cpo6cbeginE)
_ZN39_INTERNAL_130733f2_4_k_cu_ccb148f1_47894cuda3std3__45__cpo6cbeginE:
	.zero		1
	.type		_ZN39_INTERNAL_130733f2_4_k_cu_ccb148f1_47894cuda3std3__48in_placeE,@object
	.size		_ZN39_INTERNAL_130733f2_4_k_cu_ccb148f1_47894cuda3std3__48in_placeE,(_ZN39_INTERNAL_130733f2_4_k_cu_ccb148f1_47894cuda3std6ranges3__45__cpo9iter_moveE - _ZN39_INTERNAL_130733f2_4_k_cu_ccb148f1_47894cuda3std3__48in_placeE)
_ZN39_INTERNAL_130733f2_4_k_cu_ccb148f1_47894cuda3std3__48in_placeE:
	.zero		1
	.type		_ZN39_INTERNAL_130733f2_4_k_cu_ccb148f1_47894cuda3std6ranges3__45__cpo9iter_moveE,@object
	.size		_ZN39_INTERNAL_130733f2_4_k_cu_ccb148f1_47894cuda3std6ranges3__45__cpo9iter_moveE,(_ZN39_INTERNAL_130733f2_4_k_cu_ccb148f1_47894cuda3std3__45__cpo5beginE - _ZN39_INTERNAL_130733f2_4_k_cu_ccb148f1_47894cuda3std6ranges3__45__cpo9iter_moveE)
_ZN39_INTERNAL_130733f2_4_k_cu_ccb148f1_47894cuda3std6ranges3__45__cpo9iter_moveE:
	.zero		1
	.type		_ZN39_INTERNAL_130733f2_4_k_cu_ccb148f1_47894cuda3std3__45__cpo5beginE,@object
	.size		_ZN39_INTERNAL_130733f2_4_k_cu_ccb148f1_47894cuda3std3__45__cpo5beginE,(_ZN39_INTERNAL_130733f2_4_k_cu_ccb148f1_47894cuda3std3__441_GLOBAL__N__130733f2_4_k_cu_ccb148f1_47896ignoreE - _ZN39_INTERNAL_130733f2_4_k_cu_ccb148f1_47894cuda3std3__45__cpo5beginE)
_ZN39_INTERNAL_130733f2_4_k_cu_ccb148f1_47894cuda3std3__45__cpo5beginE:
	.zero		1
	.type		_ZN39_INTERNAL_130733f2_4_k_cu_ccb148f1_47894cuda3std3__441_GLOBAL__N__130733f2_4_k_cu_ccb148f1_47896ignoreE,@object
	.size		_ZN39_INTERNAL_130733f2_4_k_cu_ccb148f1_47894cuda3std3__441_GLOBAL__N__130733f2_4_k_cu_ccb148f1_47896ignoreE,(_ZN39_INTERNAL_130733f2_4_k_cu_ccb148f1_47894cute7productE - _ZN39_INTERNAL_130733f2_4_k_cu_ccb148f1_47894cuda3std3__441_GLOBAL__N__130733f2_4_k_cu_ccb148f1_47896ignoreE)
_ZN39_INTERNAL_130733f2_4_k_cu_ccb148f1_47894cuda3std3__441_GLOBAL__N__130733f2_4_k_cu_ccb148f1_47896ignoreE:
	.zero		1
	.type		_ZN39_INTERNAL_130733f2_4_k_cu_ccb148f1_47894cute7productE,@object
	.size		_ZN39_INTERNAL_130733f2_4_k_cu_ccb148f1_47894cute7productE,(_ZN39_INTERNAL_130733f2_4_k_cu_ccb148f1_47894cuda3std3__45__cpo3endE - _ZN39_INTERNAL_130733f2_4_k_cu_ccb148f1_47894cute7productE)
_ZN39_INTERNAL_130733f2_4_k_cu_ccb148f1_47894cute7productE:
	.zero		1
	.type		_ZN39_INTERNAL_130733f2_4_k_cu_ccb148f1_47894cuda3std3__45__cpo3endE,@object
	.size		_ZN39_INTERNAL_130733f2_4_k_cu_ccb148f1_47894cuda3std3__45__cpo3endE,(_ZN39_INTERNAL_130733f2_4_k_cu_ccb148f1_47894cuda3std3__419piecewise_constructE - _ZN39_INTERNAL_130733f2_4_k_cu_ccb148f1_47894cuda3std3__45__cpo3endE)
_ZN39_INTERNAL_130733f2_4_k_cu_ccb148f1_47894cuda3std3__45__cpo3endE:
	.zero		1
	.type		_ZN39_INTERNAL_130733f2_4_k_cu_ccb148f1_47894cuda3std3__419piecewise_constructE,@object
	.size		_ZN39_INTERNAL_130733f2_4_k_cu_ccb148f1_47894cuda3std3__419piecewise_constructE,(_ZN39_INTERNAL_130733f2_4_k_cu_ccb148f1_47894cuda3std3__45__cpo4cendE - _ZN39_INTERNAL_130733f2_4_k_cu_ccb148f1_47894cuda3std3__419piecewise_constructE)
_ZN39_INTERNAL_130733f2_4_k_cu_ccb148f1_47894cuda3std3__419piecewise_constructE:
	.zero		1
	.type		_ZN39_INTERNAL_130733f2_4_k_cu_ccb148f1_47894cuda3std3__45__cpo4cendE,@object
	.size		_ZN39_INTERNAL_130733f2_4_k_cu_ccb148f1_47894cuda3std3__45__cpo4cendE,(_ZN39_INTERNAL_130733f2_4_k_cu_ccb148f1_47894cuda3std6ranges3__45__cpo4swapE - _ZN39_INTERNAL_130733f2_4_k_cu_ccb148f1_47894cuda3std3__45__cpo4cendE)
_ZN39_INTERNAL_130733f2_4_k_cu_ccb148f1_47894cuda3std3__45__cpo4cendE:
	.zero		1
	.type		_ZN39_INTERNAL_130733f2_4_k_cu_ccb148f1_47894cuda3std6ranges3__45__cpo4swapE,@object
	.size		_ZN39_INTERNAL_130733f2_4_k_cu_ccb148f1_47894cuda3std6ranges3__45__cpo4swapE,(.L_8 - _ZN39_INTERNAL_130733f2_4_k_cu_ccb148f1_47894cuda3std6ranges3__45__cpo4swapE)
_ZN39_INTERNAL_130733f2_4_k_cu_ccb148f1_47894cuda3std6ranges3__45__cpo4swapE:
	.zero		1
.L_8:


//--------------------- .nv.constant0._ZN7cutlass13device_kernelINS_4gemm6kernel13GemmUniversalIN4cute5tupleIJiiiiEEENS1_10collective13CollectiveMmaINS1_34MainloopSm90TmaGmmaWarpSpecializedILi4ENS5_IJNS4_1CILi1EEESB_SB_EEENS1_35KernelTmaWarpSpecializedCooperativeEEENS5_IJNSA_ILi256EEENSA_ILi64EEENSA_ILi32EEEEEEaNS5_IJlSB_lEEEaSJ_NS4_8TiledMMAINS4_8MMA_AtomIJNS4_4SM904GMMA26MMA_64x64x32_S32S8S8_SS_TNEEEENS4_6LayoutINS5_IJNSA_ILi2EEESB_SB_EEENS5_IJSB_NSA_ILi0EEEST_EEEEENS5_IJNS4_10UnderscoreESW_SW_EEEEENS4_13SM90_TMA_LOADENS4_14ComposedLayoutINS4_7SwizzleILi1ELi4ELi3EEENS4_18smem_ptr_flag_bitsILi8EEENSQ_INS5_IJNSA_ILi8EEESH_EEENS5_IJSH_SB_EEEEEEEvNS4_8identityESZ_S19_vS1A_EENS_8epilogue10collective6detail29Sm90TmaWarpSpecializedAdapterINS1D_15DefaultEpilogueIaSJ_SJ_NS1C_6thread17LinearCombinationIaLi1EiiLNS1H_9ScaleType4KindE0ELNS_15FloatRoundStyleE2EaEENS1_15EpilogueDefaultEEEEEvvEEEEvNT_6ParamsE --------------------------
	.section	.nv.constant0._ZN7cutlass13device_kernelINS_4gemm6kernel13GemmUniversalIN4cute5tupleIJiiiiEEENS1_10collective13CollectiveMmaINS1_34MainloopSm90TmaGmmaWarpSpecializedILi4ENS5_IJNS4_1CILi1EEESB_SB_EEENS1_35KernelTmaWarpSpecializedCooperativeEEENS5_IJNSA_ILi256EEENSA_ILi64EEENSA_ILi32EEEEEEaNS5_IJlSB_lEEEaSJ_NS4_8TiledMMAINS4_8MMA_AtomIJNS4_4SM904GMMA26MMA_64x64x32_S32S8S8_SS_TNEEEENS4_6LayoutINS5_IJNSA_ILi2EEESB_SB_EEENS5_IJSB_NSA_ILi0EEEST_EEEEENS5_IJNS4_10UnderscoreESW_SW_EEEEENS4_13SM90_TMA_LOADENS4_14ComposedLayoutINS4_7SwizzleILi1ELi4ELi3EEENS4_18smem_ptr_flag_bitsILi8EEENSQ_INS5_IJNSA_ILi8EEESH_EEENS5_IJSH_SB_EEEEEEEvNS4_8identityESZ_S19_vS1A_EENS_8epilogue10collective6detail29Sm90TmaWarpSpecializedAdapterINS1D_15DefaultEpilogueIaSJ_SJ_NS1C_6thread17LinearCombinationIaLi1EiiLNS1H_9ScaleType4KindE0ELNS_15FloatRoundStyleE2EaEENS1_15EpilogueDefaultEEEEEvvEEEEvNT_6ParamsE,"a",@progbits
	.sectionflags	@""
	.align	4
.nv.constant0._ZN7cutlass13device_kernelINS_4gemm6kernel13GemmUniversalIN4cute5tupleIJiiiiEEENS1_10collective13CollectiveMmaINS1_34MainloopSm90TmaGmmaWarpSpecializedILi4ENS5_IJNS4_1CILi1EEESB_SB_EEENS1_35KernelTmaWarpSpecializedCooperativeEEENS5_IJNSA_ILi256EEENSA_ILi64EEENSA_ILi32EEEEEEaNS5_IJlSB_lEEEaSJ_NS4_8TiledMMAINS4_8MMA_AtomIJNS4_4SM904GMMA26MMA_64x64x32_S32S8S8_SS_TNEEEENS4_6LayoutINS5_IJNSA_ILi2EEESB_SB_EEENS5_IJSB_NSA_ILi0EEEST_EEEEENS5_IJNS4_10UnderscoreESW_SW_EEEEENS4_13SM90_TMA_LOADENS4_14ComposedLayoutINS4_7SwizzleILi1ELi4ELi3EEENS4_18smem_ptr_flag_bitsILi8EEENSQ_INS5_IJNSA_ILi8EEESH_EEENS5_IJSH_SB_EEEEEEEvNS4_8identityESZ_S19_vS1A_EENS_8epilogue10collective6detail29Sm90TmaWarpSpecializedAdapterINS1D_15DefaultEpilogueIaSJ_SJ_NS1C_6thread17LinearCombinationIaLi1EiiLNS1H_9ScaleType4KindE0ELNS_15FloatRoundStyleE2EaEENS1_15EpilogueDefaultEEEEEvvEEEEvNT_6ParamsE:
	.zero		1664


//--------------------- SYMBOLS --------------------------

	.type		.nv.reservedSmem.offset0,@object
	.size		.nv.reservedSmem.offset0,0x4
	.type		__assertfail,@function
